	.headerflags	@"EF_CUDA_TEXMODE_UNIFIED EF_CUDA_64BIT_ADDRESS EF_CUDA_ACCELERATORS EF_CUDA_SM90 EF_CUDA_VIRTUAL_SM(EF_CUDA_SM90)"
	.elftype	@"ET_EXEC"


//--------------------- .nv.info                  --------------------------
	.section	.nv.info,"",@"SHT_CUDA_INFO"
	.align	4


	//----- nvinfo : EIATTR_REGCOUNT
	.align		4
        /*0000*/ 	.byte	0x04, 0x2f
        /*0002*/ 	.short	(.L_1 - .L_0)
	.align		4
.L_0:
        /*0004*/ 	.word	index@(triton_per_fused_abs_mean_sub_22)
        /*0008*/ 	.word	0x00000030


	//----- nvinfo : EIATTR_MIN_STACK_SIZE
	.align		4
.L_1:
        /*000c*/ 	.byte	0x04, 0x12
        /*000e*/ 	.short	(.L_3 - .L_2)
	.align		4
.L_2:
        /*0010*/ 	.word	index@(triton_per_fused_abs_mean_sub_22)
        /*0014*/ 	.word	0x00000000


	//----- nvinfo : EIATTR_FRAME_SIZE
	.align		4
.L_3:
        /*0018*/ 	.byte	0x04, 0x11
        /*001a*/ 	.short	(.L_5 - .L_4)
	.align		4
.L_4:
        /*001c*/ 	.word	index@(triton_per_fused_abs_mean_sub_22)
        /*0020*/ 	.word	0x00000000


	//----- nvinfo : EIATTR_MIN_STACK_SIZE
	.align		4
.L_5:
        /*0024*/ 	.byte	0x04, 0x12
        /*0026*/ 	.short	(.L_7 - .L_6)
	.align		4
.L_6:
        /*0028*/ 	.word	index@(triton_per_fused_abs_mean_sub_22)
        /*002c*/ 	.word	0x00000000
.L_7:


//--------------------- .nv.info.triton_per_fused_abs_mean_sub_22 --------------------------
	.section	.nv.info.triton_per_fused_abs_mean_sub_22,"",@"SHT_CUDA_INFO"
	.sectionflags	@""
	.align	4


	//----- nvinfo : EIATTR_CUDA_API_VERSION
	.align		4
        /*0000*/ 	.byte	0x04, 0x37
        /*0002*/ 	.short	(.L_9 - .L_8)
.L_8:
        /*0004*/ 	.word	0x0000007c


	//----- nvinfo : EIATTR_KPARAM_INFO
	.align		4
.L_9:
        /*0008*/ 	.byte	0x04, 0x17
        /*000a*/ 	.short	(.L_11 - .L_10)
.L_10:
        /*000c*/ 	.word	0x00000000
        /*0010*/ 	.short	0x0004
        /*0012*/ 	.short	0x001c
        /*0014*/ 	.byte	0x00, 0xf0, 0x11, 0x00


	//----- nvinfo : EIATTR_KPARAM_INFO
	.align		4
.L_11:
        /*0018*/ 	.byte	0x04, 0x17
        /*001a*/ 	.short	(.L_13 - .L_12)
.L_12:
        /*001c*/ 	.word	0x00000000
        /*0020*/ 	.short	0x0003
        /*0022*/ 	.short	0x0018
        /*0024*/ 	.byte	0x00, 0xf0, 0x11, 0x00


	//----- nvinfo : EIATTR_KPARAM_INFO
	.align		4
.L_13:
        /*0028*/ 	.byte	0x04, 0x17
        /*002a*/ 	.short	(.L_15 - .L_14)
.L_14:
        /*002c*/ 	.word	0x00000000
        /*0030*/ 	.short	0x0002
        /*0032*/ 	.short	0x0010
        /*0034*/ 	.byte	0x00, 0xf4, 0x21, 0x00


	//----- nvinfo : EIATTR_KPARAM_INFO
	.align		4
.L_15:
        /*0038*/ 	.byte	0x04, 0x17
        /*003a*/ 	.short	(.L_17 - .L_16)
.L_16:
        /*003c*/ 	.word	0x00000000
        /*0040*/ 	.short	0x0001
        /*0042*/ 	.short	0x0008
        /*0044*/ 	.byte	0x00, 0xf4, 0x21, 0x00


	//----- nvinfo : EIATTR_KPARAM_INFO
	.align		4
.L_17:
        /*0048*/ 	.byte	0x04, 0x17
        /*004a*/ 	.short	(.L_19 - .L_18)
.L_18:
        /*004c*/ 	.word	0x00000000
        /*0050*/ 	.short	0x0000
        /*0052*/ 	.short	0x0000
        /*0054*/ 	.byte	0x00, 0xf4, 0x21, 0x00


	//----- nvinfo : EIATTR_SPARSE_MMA_MASK
	.align		4
.L_19:
        /*0058*/ 	.byte	0x03, 0x50
        /*005a*/ 	.short	0x0000


	//----- nvinfo : EIATTR_MAXREG_COUNT
	.align		4
        /*005c*/ 	.byte	0x03, 0x1b
        /*005e*/ 	.short	0x00ff


	//----- nvinfo : EIATTR_COOP_GROUP_MASK_REGIDS
	.align		4
        /*0060*/ 	.byte	0x04, 0x29
        /*0062*/ 	.short	(.L_21 - .L_20)


	//   ....[0]....
.L_20:
        /*0064*/ 	.word	0xffffffff


	//   ....[1]....
        /*0068*/ 	.word	0xffffffff


	//   ....[2]....
        /*006c*/ 	.word	0xffffffff


	//----- nvinfo : EIATTR_COOP_GROUP_INSTR_OFFSETS
	.align		4
.L_21:
        /*0070*/ 	.byte	0x04, 0x28
        /*0072*/ 	.short	(.L_23 - .L_22)


	//   ....[0]....
.L_22:
        /*0074*/ 	.word	0x00001e80


	//   ....[1]....
        /*0078*/ 	.word	0x00001ea0


	//   ....[2]....
        /*007c*/ 	.word	0x00001ed0


	//----- nvinfo : EIATTR_EXIT_INSTR_OFFSETS
	.align		4
.L_23:
        /*0080*/ 	.byte	0x04, 0x1c
        /*0082*/ 	.short	(.L_25 - .L_24)


	//   ....[0]....
.L_24:
        /*0084*/ 	.word	0x00001f30


	//   ....[1]....
        /*0088*/ 	.word	0x00001f80


	//----- nvinfo : EIATTR_REQNTID
	.align		4
.L_25:
        /*008c*/ 	.byte	0x04, 0x10
        /*008e*/ 	.short	(.L_27 - .L_26)
.L_26:
        /*0090*/ 	.word	0x00000100
        /*0094*/ 	.word	0x00000001
        /*0098*/ 	.word	0x00000001


	//----- nvinfo : EIATTR_CBANK_PARAM_SIZE
	.align		4
.L_27:
        /*009c*/ 	.byte	0x03, 0x19
        /*009e*/ 	.short	0x0020


	//----- nvinfo : EIATTR_PARAM_CBANK
	.align		4
        /*00a0*/ 	.byte	0x04, 0x0a
        /*00a2*/ 	.short	(.L_29 - .L_28)
	.align		4
.L_28:
        /*00a4*/ 	.word	index@(.nv.constant0.triton_per_fused_abs_mean_sub_22)
        /*00a8*/ 	.short	0x0210
        /*00aa*/ 	.short	0x0020


	//----- nvinfo : EIATTR_SW_WAR
	.align		4
.L_29:
        /*00ac*/ 	.byte	0x04, 0x36
        /*00ae*/ 	.short	(.L_31 - .L_30)
.L_30:
        /*00b0*/ 	.word	0x00000008
.L_31:


//--------------------- .nv.callgraph             --------------------------
	.section	.nv.callgraph,"",@"SHT_CUDA_CALLGRAPH"
	.align	4
	.sectionentsize	8
	.align		4
        /*0000*/ 	.word	0x00000000
	.align		4
        /*0004*/ 	.word	0xffffffff
	.align		4
        /*0008*/ 	.word	0x00000000
	.align		4
        /*000c*/ 	.word	0xfffffffe
	.align		4
        /*0010*/ 	.word	0x00000000
	.align		4
        /*0014*/ 	.word	0xfffffffd
	.align		4
        /*0018*/ 	.word	0x00000000
	.align		4
        /*001c*/ 	.word	0xfffffffc


//--------------------- .text.triton_per_fused_abs_mean_sub_22 --------------------------
	.section	.text.triton_per_fused_abs_mean_sub_22,"ax",@progbits
	.sectionflags	@"SHF_BARRIERS=1"
	.align	128
        .global         triton_per_fused_abs_mean_sub_22
        .type           triton_per_fused_abs_mean_sub_22,@function
        .size           triton_per_fused_abs_mean_sub_22,(.L_x_1 - triton_per_fused_abs_mean_sub_22)
        .other          triton_per_fused_abs_mean_sub_22,@"STO_CUDA_ENTRY STV_DEFAULT"
triton_per_fused_abs_mean_sub_22:
.text.triton_per_fused_abs_mean_sub_22:
[----:B------:R-:W0:Y:S01]  /*0000*/  LDC R1, c[0x0][0x28] ;  /* 0x00000a00ff017b82 */ /* 0x000e220000000800 */
[----:B------:R-:W1:Y:S01]  /*0010*/  S2R R4, SR_TID.X ;  /* 0x0000000000047919 */ /* 0x000e620000002100 */
[----:B------:R-:W-:Y:S01]  /*0020*/  ULDC.64 UR6, c[0x0][0x208] ;  /* 0x0000820000067ab9 */ /* 0x000fe20000000a00 */
[----:B------:R-:W2:Y:S01]  /*0030*/  S2R R3, SR_CTAID.X ;  /* 0x0000000000037919 */ /* 0x000ea20000002500 */
[----:B-1----:R-:W-:Y:S02]  /*0040*/  LOP3.LUT R0, R4, 0x1f, RZ, 0xc0, !PT ;  /* 0x0000001f04007812 */ /* 0x002fe400078ec0ff */
[----:B------:R-:W-:-:S03]  /*0050*/  SHF.R.U32.HI R10, RZ, 0x5, R4 ;  /* 0x00000005ff0a7819 */ /* 0x000fc60000011604 */
[----:B--2---:R-:W-:Y:S01]  /*0060*/  IMAD R0, R3, 0x20, R0 ;  /* 0x0000002003007824 */ /* 0x004fe200078e0200 */
[----:B------:R-:W-:-:S04]  /*0070*/  SGXT.U32 R10, R10, 0x3 ;  /* 0x000000030a0a781a */ /* 0x000fc80000000000 */
[----:B------:R-:W-:Y:S02]  /*0080*/  SHF.R.S32.HI R3, RZ, 0x1f, R0 ;  /* 0x0000001fff037819 */ /* 0x000fe40000011400 */
[----:B------:R-:W-:Y:S02]  /*0090*/  ISETP.GE.AND P1, PT, R0, 0x800, PT ;  /* 0x000008000000780c */ /* 0x000fe40003f26270 */
[----:B------:R-:W-:-:S04]  /*00a0*/  LEA.HI R3, R3, R0, RZ, 0x5 ;  /* 0x0000000003037211 */ /* 0x000fc800078f28ff */
[C---:B------:R-:W-:Y:S01]  /*00b0*/  LOP3.LUT R31, R3.reuse, 0x7ffe0, RZ, 0xc0, !PT ;  /* 0x0007ffe0031f7812 */ /* 0x040fe200078ec0ff */
[----:B------:R-:W-:Y:S01]  /*00c0*/  IMAD.SHL.U32 R4, R3, 0x4, RZ ;  /* 0x0000000403047824 */ /* 0x000fe200078e00ff */
[----:B------:R-:W-:-:S03]  /*00d0*/  SHF.R.S32.HI R23, RZ, 0x1d, R3 ;  /* 0x0000001dff177819 */ /* 0x000fc60000011403 */
[----:B------:R-:W-:Y:S01]  /*00e0*/  IMAD.IADD R31, R0, 0x1, -R31 ;  /* 0x00000001001f7824 */ /* 0x000fe200078e0a1f */
[----:B------:R-:W-:Y:S02]  /*00f0*/  LOP3.LUT R3, R4, 0xffffff80, RZ, 0xc0, !PT ;  /* 0xffffff8004037812 */ /* 0x000fe400078ec0ff */
[----:B------:R-:W-:Y:S02]  /*0100*/  SGXT R23, R23, 0x1 ;  /* 0x000000011717781a */ /* 0x000fe40000000200 */
[----:B------:R-:W-:Y:S02]  /*0110*/  LOP3.LUT R4, R3, 0x8, R10, 0xfe, !PT ;  /* 0x0000000803047812 */ /* 0x000fe400078efe0a */
[----:B------:R-:W-:Y:S02]  /*0120*/  LOP3.LUT R26, R3, 0x28, R10, 0xfe, !PT ;  /* 0x00000028031a7812 */ /* 0x000fe400078efe0a */
[----:B------:R-:W-:Y:S01]  /*0130*/  LEA.HI R7, R23, R4, RZ, 0x4 ;  /* 0x0000000417077211 */ /* 0x000fe200078f20ff */
[C---:B------:R-:W-:Y:S01]  /*0140*/  IMAD R21, R31.reuse, 0x2000, R4 ;  /* 0x000020001f157824 */ /* 0x040fe200078e0204 */
[----:B------:R-:W-:Y:S01]  /*0150*/  LOP3.LUT R38, R3, 0x38, R10, 0xfe, !PT ;  /* 0x0000003803267812 */ /* 0x000fe200078efe0a */
[----:B------:R-:W-:Y:S01]  /*0160*/  IMAD R11, R31, 0x2000, R26 ;  /* 0x000020001f0b7824 */ /* 0x000fe200078e021a */
[----:B------:R-:W-:-:S02]  /*0170*/  SHF.R.S32.HI R35, RZ, 0x4, R7 ;  /* 0x00000004ff237819 */ /* 0x000fc40000011407 */
[----:B------:R-:W-:Y:S01]  /*0180*/  LEA.HI R27, R23, R26, RZ, 0x4 ;  /* 0x0000001a171b7211 */ /* 0x000fe200078f20ff */
[----:B------:R-:W-:Y:S01]  /*0190*/  IMAD R5, R31, 0x2000, R38 ;  /* 0x000020001f057824 */ /* 0x000fe200078e0226 */
[----:B------:R-:W-:Y:S02]  /*01a0*/  LEA.HI R26, R23, R38, RZ, 0x4 ;  /* 0x00000026171a7211 */ /* 0x000fe400078f20ff */
[----:B------:R-:W-:Y:S02]  /*01b0*/  LOP3.LUT R8, R3, 0x20, R10, 0xfe, !PT ;  /* 0x0000002003087812 */ /* 0x000fe400078efe0a */
[----:B------:R-:W-:Y:S02]  /*01c0*/  LOP3.LUT R14, R3, 0x30, R10, 0xfe, !PT ;  /* 0x00000030030e7812 */ /* 0x000fe400078efe0a */
[----:B------:R-:W-:Y:S01]  /*01d0*/  LOP3.LUT R28, R3, 0x70, R10, 0xfe, !PT ;  /* 0x00000070031c7812 */ /* 0x000fe200078efe0a */
[C---:B------:R-:W-:Y:S01]  /*01e0*/  IMAD R19, R31.reuse, 0x2000, R8 ;  /* 0x000020001f137824 */ /* 0x040fe200078e0208 */
[----:B------:R-:W-:Y:S01]  /*01f0*/  SHF.R.S32.HI R38, RZ, 0x1f, R21 ;  /* 0x0000001fff267819 */ /* 0x000fe20000011415 */
[C---:B------:R-:W-:Y:S01]  /*0200*/  IMAD R37, R31.reuse, 0x2000, R14 ;  /* 0x000020001f257824 */ /* 0x040fe200078e020e */
[----:B------:R-:W-:Y:S01]  /*0210*/  LOP3.LUT R22, R3, 0x58, R10, 0xfe, !PT ;  /* 0x0000005803167812 */ /* 0x000fe200078efe0a */
[----:B------:R-:W-:Y:S01]  /*0220*/  IMAD R25, R31, 0x2000, R28 ;  /* 0x000020001f197824 */ /* 0x000fe200078e021c */
[----:B------:R-:W-:-:S02]  /*0230*/  LEA.HI R39, R35, R35, RZ, 0x4 ;  /* 0x0000002323277211 */ /* 0x000fc400078f20ff */
[----:B------:R-:W-:Y:S01]  /*0240*/  LOP3.LUT R18, R3, R10, RZ, 0xfc, !PT ;  /* 0x0000000a03127212 */ /* 0x000fe200078efcff */
[----:B------:R-:W-:Y:S01]  /*0250*/  IMAD R7, R31, 0x2000, R22 ;  /* 0x000020001f077824 */ /* 0x000fe200078e0216 */
[----:B------:R-:W-:Y:S02]  /*0260*/  LOP3.LUT R16, R3, 0x10, R10, 0xfe, !PT ;  /* 0x0000001003107812 */ /* 0x000fe400078efe0a */
[----:B------:R-:W-:Y:S02]  /*0270*/  LOP3.LUT R36, R3, 0x40, R10, 0xfe, !PT ;  /* 0x0000004003247812 */ /* 0x000fe400078efe0a */
[----:B------:R-:W-:Y:S02]  /*0280*/  LOP3.LUT R34, R3, 0x50, R10, 0xfe, !PT ;  /* 0x0000005003227812 */ /* 0x000fe400078efe0a */
[----:B------:R-:W-:Y:S02]  /*0290*/  LOP3.LUT R24, R3, 0x60, R10, 0xfe, !PT ;  /* 0x0000006003187812 */ /* 0x000fe400078efe0a */
[----:B------:R-:W-:-:S02]  /*02a0*/  LOP3.LUT R12, R3, 0x18, R10, 0xfe, !PT ;  /* 0x00000018030c7812 */ /* 0x000fc400078efe0a */
[----:B------:R-:W-:Y:S02]  /*02b0*/  LOP3.LUT R6, R3, 0x48, R10, 0xfe, !PT ;  /* 0x0000004803067812 */ /* 0x000fe400078efe0a */
[----:B------:R-:W-:Y:S02]  /*02c0*/  LOP3.LUT R32, R3, 0x68, R10, 0xfe, !PT ;  /* 0x0000006803207812 */ /* 0x000fe400078efe0a */
[----:B------:R-:W-:Y:S02]  /*02d0*/  LOP3.LUT R30, R3, 0x78, R10, 0xfe, !PT ;  /* 0x00000078031e7812 */ /* 0x000fe400078efe0a */
[----:B------:R-:W-:Y:S01]  /*02e0*/  LEA.HI R41, R38, R21, RZ, 0x8 ;  /* 0x0000001526297211 */ /* 0x000fe200078f40ff */
[----:B------:R-:W-:Y:S01]  /*02f0*/  IMAD R9, R31, 0x2000, R32 ;  /* 0x000020001f097824 */ /* 0x000fe200078e0220 */
[C---:B------:R-:W-:Y:S02]  /*0300*/  LEA.HI R20, R23.reuse, R8, RZ, 0x4 ;  /* 0x0000000817147211 */ /* 0x040fe400078f20ff */
[----:B------:R-:W-:-:S02]  /*0310*/  LEA.HI R13, R23, R14, RZ, 0x4 ;  /* 0x0000000e170d7211 */ /* 0x000fc400078f20ff */
[----:B------:R-:W-:Y:S02]  /*0320*/  LEA.HI R29, R23, R28, RZ, 0x4 ;  /* 0x0000001c171d7211 */ /* 0x000fe400078f20ff */
[----:B------:R-:W-:Y:S02]  /*0330*/  LOP3.LUT R40, R39, 0xffff0, RZ, 0xc0, !PT ;  /* 0x000ffff027287812 */ /* 0x000fe400078ec0ff */
[----:B------:R-:W-:Y:S01]  /*0340*/  LEA.HI R17, R23, R18, RZ, 0x4 ;  /* 0x0000001217117211 */ /* 0x000fe200078f20ff */
[----:B------:R-:W-:Y:S01]  /*0350*/  IMAD R18, R31, 0x2000, R18 ;  /* 0x000020001f127824 */ /* 0x000fe200078e0212 */
        /* <DEDUP_REMOVED lines=15> */
[----:B------:R-:W-:Y:S01]  /*0450*/  IMAD.IADD R40, R35, 0x1, -R40 ;  /* 0x0000000123287824 */ /* 0x000fe200078e0a28 */
[----:B------:R-:W-:-:S02]  /*0460*/  LEA.HI R23, R23, R30, RZ, 0x4 ;  /* 0x0000001e17177211 */ /* 0x000fc400078f20ff */
[----:B------:R-:W-:Y:S01]  /*0470*/  SHF.R.S32.HI R32, RZ, 0x8, R41 ;  /* 0x00000008ff207819 */ /* 0x000fe20000011429 */
[----:B------:R-:W-:Y:S01]  /*0480*/  IMAD.SHL.U32 R35, R40, 0x1000, RZ ;  /* 0x0000100028237824 */ /* 0x000fe200078e00ff */
[C---:B------:R-:W-:Y:S01]  /*0490*/  LOP3.LUT R30, R10.reuse, 0x8, RZ, 0xfc, !PT ;  /* 0x000000080a1e7812 */ /* 0x040fe200078efcff */
[----:B------:R-:W-:Y:S01]  /*04a0*/  IMAD.SHL.U32 R10, R10, 0x100, RZ ;  /* 0x000001000a0a7824 */ /* 0x000fe200078e00ff */
[----:B------:R-:W-:Y:S02]  /*04b0*/  LEA.HI R39, R32, R32, RZ, 0x8 ;  /* 0x0000002020277211 */ /* 0x000fe400078f40ff */
[----:B------:R-:W-:Y:S01]  /*04c0*/  LEA.HI R21, R38, R21, RZ, 0x10 ;  /* 0x0000001526157211 */ /* 0x000fe200078f80ff */
[----:B------:R-:W-:Y:S01]  /*04d0*/  IMAD.SHL.U32 R30, R30, 0x100, RZ ;  /* 0x000001001e1e7824 */ /* 0x000fe200078e00ff */
[----:B------:R-:W-:Y:S02]  /*04e0*/  LOP3.LUT R41, R39, 0xffffff00, RZ, 0xc0, !PT ;  /* 0xffffff0027297812 */ /* 0x000fe400078ec0ff */
[----:B------:R-:W-:-:S02]  /*04f0*/  SHF.R.S32.HI R39, RZ, 0x1f, R18 ;  /* 0x0000001fff277819 */ /* 0x000fc40000011412 */
[----:B------:R-:W-:Y:S01]  /*0500*/  SHF.R.S32.HI R40, RZ, 0x1f, R19 ;  /* 0x0000001fff287819 */ /* 0x000fe20000011413 */
[----:B------:R-:W-:Y:S01]  /*0510*/  IMAD.IADD R32, R32, 0x1, -R41 ;  /* 0x0000000120207824 */ /* 0x000fe200078e0a29 */
[----:B------:R-:W-:Y:S02]  /*0520*/  LOP3.LUT R30, R35, R30, RZ, 0xfc, !PT ;  /* 0x0000001e231e7212 */ /* 0x000fe400078efcff */
[----:B------:R-:W-:Y:S02]  /*0530*/  LOP3.LUT R35, R21, 0xffff0000, RZ, 0xc0, !PT ;  /* 0xffff000015237812 */ /* 0x000fe400078ec0ff */
[----:B------:R-:W-:Y:S02]  /*0540*/  SHF.R.S32.HI R17, RZ, 0x4, R17 ;  /* 0x00000004ff117819 */ /* 0x000fe40000011411 */
[CC--:B------:R-:W-:Y:S02]  /*0550*/  LEA.HI R21, R39.reuse, R18.reuse, RZ, 0x10 ;  /* 0x0000001227157211 */ /* 0x0c0fe400078f80ff */
[----:B------:R-:W-:-:S02]  /*0560*/  LEA.HI R38, R39, R18, RZ, 0x8 ;  /* 0x0000001227267211 */ /* 0x000fc400078f40ff */
[CC--:B------:R-:W-:Y:S02]  /*0570*/  LEA.HI R18, R40.reuse, R19.reuse, RZ, 0x10 ;  /* 0x0000001328127211 */ /* 0x0c0fe400078f80ff */
[----:B------:R-:W-:Y:S02]  /*0580*/  LEA.HI R19, R40, R19, RZ, 0x8 ;  /* 0x0000001328137211 */ /* 0x000fe400078f40ff */
[----:B------:R-:W-:Y:S02]  /*0590*/  SHF.R.S32.HI R41, RZ, 0x1f, R36 ;  /* 0x0000001fff297819 */ /* 0x000fe40000011424 */
[----:B------:R-:W-:Y:S02]  /*05a0*/  LEA.HI R40, R17, R17, RZ, 0x4 ;  /* 0x0000001111287211 */ /* 0x000fe400078f20ff */
[----:B------:R-:W-:Y:S02]  /*05b0*/  IADD3 R32, R32, R30, R35 ;  /* 0x0000001e20207210 */ /* 0x000fe40007ffe023 */
[----:B------:R-:W-:-:S02]  /*05c0*/  LEA.HI R35, R41, R36, RZ, 0x10 ;  /* 0x0000002429237211 */ /* 0x000fc400078f80ff */
[----:B------:R-:W-:Y:S02]  /*05d0*/  LOP3.LUT R40, R40, 0xffff0, RZ, 0xc0, !PT ;  /* 0x000ffff028287812 */ /* 0x000fe400078ec0ff */
[----:B------:R-:W-:Y:S02]  /*05e0*/  LEA.HI R36, R41, R36, RZ, 0x8 ;  /* 0x0000002429247211 */ /* 0x000fe400078f40ff */
[----:B------:R-:W-:Y:S02]  /*05f0*/  SHF.R.S32.HI R39, RZ, 0x1f, R16 ;  /* 0x0000001fff277819 */ /* 0x000fe40000011410 */
[----:B------:R-:W-:Y:S01]  /*0600*/  SHF.R.S32.HI R41, RZ, 0x4, R15 ;  /* 0x00000004ff297819 */ /* 0x000fe2000001140f */
[----:B------:R-:W-:Y:S01]  /*0610*/  IMAD.IADD R15, R17, 0x1, -R40 ;  /* 0x00000001110f7824 */ /* 0x000fe200078e0a28 */
[----:B------:R-:W-:Y:S02]  /*0620*/  SHF.R.S32.HI R42, RZ, 0x1f, R37 ;  /* 0x0000001fff2a7819 */ /* 0x000fe40000011425 */
[----:B------:R-:W-:Y:S01]  /*0630*/  LEA.HI R30, R39, R16, RZ, 0x10 ;  /* 0x00000010271e7211 */ /* 0x000fe200078f80ff */
[----:B------:R-:W-:Y:S01]  /*0640*/  IMAD.SHL.U32 R15, R15, 0x1000, RZ ;  /* 0x000010000f0f7824 */ /* 0x000fe200078e00ff */
[----:B------:R-:W-:-:S02]  /*0650*/  LEA.HI R17, R41, R41, RZ, 0x4 ;  /* 0x0000002929117211 */ /* 0x000fc400078f20ff */
[----:B------:R-:W-:Y:S02]  /*0660*/  LEA.HI R39, R39, R16, RZ, 0x8 ;  /* 0x0000001027277211 */ /* 0x000fe400078f40ff */
[CC--:B------:R-:W-:Y:S02]  /*0670*/  LEA.HI R16, R42.reuse, R37.reuse, RZ, 0x10 ;  /* 0x000000252a107211 */ /* 0x0c0fe400078f80ff */
[----:B------:R-:W-:Y:S02]  /*0680*/  SHF.R.S32.HI R40, RZ, 0x8, R38 ;  /* 0x00000008ff287819 */ /* 0x000fe40000011426 */
[----:B------:R-:W-:Y:S02]  /*0690*/  LEA.HI R37, R42, R37, RZ, 0x8 ;  /* 0x000000252a257211 */ /* 0x000fe400078f40ff */
[----:B------:R-:W-:Y:S02]  /*06a0*/  LOP3.LUT R42, R17, 0xffff0, RZ, 0xc0, !PT ;  /* 0x000ffff0112a7812 */ /* 0x000fe400078ec0ff */
[----:B------:R-:W-:-:S02]  /*06b0*/  SHF.R.S32.HI R17, RZ, 0x8, R39 ;  /* 0x00000008ff117819 */ /* 0x000fc40000011427 */
[----:B------:R-:W-:Y:S01]  /*06c0*/  LEA.HI R39, R40, R40, RZ, 0x8 ;  /* 0x0000002828277211 */ /* 0x000fe200078f40ff */
[----:B------:R-:W-:Y:S01]  /*06d0*/  IMAD.IADD R38, R41, 0x1, -R42 ;  /* 0x0000000129267824 */ /* 0x000fe200078e0a2a */
[----:B------:R-:W-:Y:S02]  /*06e0*/  LEA.HI R41, R17, R17, RZ, 0x8 ;  /* 0x0000001111297211 */ /* 0x000fe400078f40ff */
[----:B------:R-:W-:Y:S02]  /*06f0*/  LOP3.LUT R39, R39, 0xffffff00, RZ, 0xc0, !PT ;  /* 0xffffff0027277812 */ /* 0x000fe400078ec0ff */
[----:B------:R-:W-:Y:S01]  /*0700*/  LOP3.LUT R42, R41, 0xffffff00, RZ, 0xc0, !PT ;  /* 0xffffff00292a7812 */ /* 0x000fe200078ec0ff */
[----:B------:R-:W-:Y:S01]  /*0710*/  IMAD.SHL.U32 R41, R38, 0x1000, RZ ;  /* 0x0000100026297824 */ /* 0x000fe200078e00ff */
[----:B------:R-:W-:Y:S01]  /*0720*/  LOP3.LUT R21, R21, 0xffff0000, RZ, 0xc0, !PT ;  /* 0xffff000015157812 */ /* 0x000fe200078ec0ff */
[----:B------:R-:W-:Y:S01]  /*0730*/  IMAD.IADD R39, R40, 0x1, -R39 ;  /* 0x0000000128277824 */ /* 0x000fe200078e0a27 */
[----:B------:R-:W-:Y:S01]  /*0740*/  LOP3.LUT R38, R15, R10, RZ, 0xfc, !PT ;  /* 0x0000000a0f267212 */ /* 0x000fe200078efcff */
[----:B------:R-:W-:Y:S01]  /*0750*/  IMAD.IADD R17, R17, 0x1, -R42 ;  /* 0x0000000111117824 */ /* 0x000fe200078e0a2a */
[----:B------:R-:W-:-:S02]  /*0760*/  LOP3.LUT R40, R30, 0xffff0000, RZ, 0xc0, !PT ;  /* 0xffff00001e287812 */ /* 0x000fc400078ec0ff */
[----:B------:R-:W-:Y:S02]  /*0770*/  SHF.R.S32.HI R15, RZ, 0x1f, R24 ;  /* 0x0000001fff0f7819 */ /* 0x000fe40000011418 */
[----:B------:R-:W-:Y:S02]  /*0780*/  LOP3.LUT R30, R41, R10, RZ, 0xfc, !PT ;  /* 0x0000000a291e7212 */ /* 0x000fe400078efcff */
[----:B------:R-:W-:Y:S02]  /*0790*/  IADD3 R39, R39, R38, R21 ;  /* 0x0000002627277210 */ /* 0x000fe40007ffe015 */
[----:B------:R-:W-:Y:S02]  /*07a0*/  SHF.R.S32.HI R38, RZ, 0x1f, R25 ;  /* 0x0000001fff267819 */ /* 0x000fe40000011419 */
[----:B------:R-:W-:Y:S02]  /*07b0*/  LEA.HI R21, R15, R24, RZ, 0x10 ;  /* 0x000000180f157211 */ /* 0x000fe400078f80ff */
[----:B------:R-:W-:-:S02]  /*07c0*/  IADD3 R30, R17, R30, R40 ;  /* 0x0000001e111e7210 */ /* 0x000fc40007ffe028 */
[----:B------:R-:W-:Y:S02]  /*07d0*/  LEA.HI R24, R15, R24, RZ, 0x8 ;  /* 0x000000180f187211 */ /* 0x000fe400078f40ff */
[CC--:B------:R-:W-:Y:S02]  /*07e0*/  LEA.HI R15, R38.reuse, R25.reuse, RZ, 0x10 ;  /* 0x00000019260f7211 */ /* 0x0c0fe400078f80ff */
[----:B------:R-:W-:Y:S02]  /*07f0*/  SHF.R.S32.HI R40, RZ, 0x1f, R11 ;  /* 0x0000001fff287819 */ /* 0x000fe4000001140b */
[----:B------:R-:W-:Y:S02]  /*0800*/  LEA.HI R25, R38, R25, RZ, 0x8 ;  /* 0x0000001926197211 */ /* 0x000fe400078f40ff */
[----:B------:R-:W-:Y:S02]  /*0810*/  SHF.R.S32.HI R38, RZ, 0x4, R20 ;  /* 0x00000004ff267819 */ /* 0x000fe40000011414 */
[----:B------:R-:W-:-:S02]  /*0820*/  SHF.R.S32.HI R41, RZ, 0x1f, R12 ;  /* 0x0000001fff297819 */ /* 0x000fc4000001140c */
[CC--:B------:R-:W-:Y:S02]  /*0830*/  LEA.HI R20, R40.reuse, R11.reuse, RZ, 0x10 ;  /* 0x0000000b28147211 */ /* 0x0c0fe400078f80ff */
[----:B------:R-:W-:Y:S02]  /*0840*/  LEA.HI R11, R40, R11, RZ, 0x8 ;  /* 0x0000000b280b7211 */ /* 0x000fe400078f40ff */
[----:B------:R-:W-:Y:S02]  /*0850*/  LEA.HI R40, R38, R38, RZ, 0x4 ;  /* 0x0000002626287211 */ /* 0x000fe400078f20ff */
[CC--:B------:R-:W-:Y:S02]  /*0860*/  LEA.HI R17, R41.reuse, R12.reuse, RZ, 0x10 ;  /* 0x0000000c29117211 */ /* 0x0c0fe400078f80ff */
[----:B------:R-:W-:Y:S02]  /*0870*/  LEA.HI R12, R41, R12, RZ, 0x8 ;  /* 0x0000000c290c7211 */ /* 0x000fe400078f40ff */
[----:B------:R-:W-:-:S02]  /*0880*/  LOP3.LUT R41, R40, 0xffff0, RZ, 0xc0, !PT ;  /* 0x000ffff028297812 */ /* 0x000fc400078ec0ff */
[----:B------:R-:W-:Y:S02]  /*0890*/  SHF.R.S32.HI R40, RZ, 0x4, R13 ;  /* 0x00000004ff287819 */ /* 0x000fe4000001140d */
[----:B------:R-:W-:Y:S01]  /*08a0*/  SHF.R.S32.HI R37, RZ, 0x8, R37 ;  /* 0x00000008ff257819 */ /* 0x000fe20000011425 */
[----:B------:R-:W-:Y:S01]  /*08b0*/  IMAD.IADD R13, R38, 0x1, -R41 ;  /* 0x00000001260d7824 */ /* 0x000fe200078e0a29 */
[----:B------:R-:W-:Y:S02]  /*08c0*/  LEA.HI R38, R40, R40, RZ, 0x4 ;  /* 0x0000002828267211 */ /* 0x000fe400078f20ff */
[----:B------:R-:W-:Y:S01]  /*08d0*/  LOP3.LUT R16, R16, 0xffff0000, RZ, 0xc0, !PT ;  /* 0xffff000010107812 */ /* 0x000fe200078ec0ff */
[----:B------:R-:W-:Y:S01]  /*08e0*/  IMAD.SHL.U32 R13, R13, 0x1000, RZ ;  /* 0x000010000d0d7824 */ /* 0x000fe200078e00ff */
[----:B------:R-:W-:Y:S02]  /*08f0*/  LOP3.LUT R41, R38, 0xffff0, RZ, 0xc0, !PT ;  /* 0x000ffff026297812 */ /* 0x000fe400078ec0ff */
[----:B------:R-:W-:-:S02]  /*0900*/  SHF.R.S32.HI R38, RZ, 0x8, R19 ;  /* 0x00000008ff267819 */ /* 0x000fc40000011413 */
[----:B------:R-:W-:Y:S01]  /*0910*/  LOP3.LUT R13, R13, R10, RZ, 0xfc, !PT ;  /* 0x0000000a0d0d7212 */ /* 0x000fe200078efcff */
[----:B------:R-:W-:Y:S01]  /*0920*/  IMAD.IADD R19, R40, 0x1, -R41 ;  /* 0x0000000128137824 */ /* 0x000fe200078e0a29 */
[----:B------:R-:W-:Y:S02]  /*0930*/  LEA.HI R40, R38, R38, RZ, 0x8 ;  /* 0x0000002626287211 */ /* 0x000fe400078f40ff */
[----:B------:R-:W-:Y:S01]  /*0940*/  SHF.R.S32.HI R43, RZ, 0x1f, R6 ;  /* 0x0000001fff2b7819 */ /* 0x000fe20000011406 */
[----:B------:R-:W-:Y:S01]  /*0950*/  IMAD.SHL.U32 R19, R19, 0x1000, RZ ;  /* 0x0000100013137824 */ /* 0x000fe200078e00ff */
[----:B------:R-:W-:Y:S02]  /*0960*/  LOP3.LUT R41, R40, 0xffffff00, RZ, 0xc0, !PT ;  /* 0xffffff0028297812 */ /* 0x000fe400078ec0ff */
[----:B------:R-:W-:Y:S02]  /*0970*/  LEA.HI R40, R37, R37, RZ, 0x8 ;  /* 0x0000002525287211 */ /* 0x000fe400078f40ff */
[----:B------:R-:W-:Y:S01]  /*0980*/  SHF.R.S32.HI R27, RZ, 0x4, R27 ;  /* 0x00000004ff1b7819 */ /* 0x000fe2000001141b */
[----:B------:R-:W-:Y:S01]  /*0990*/  IMAD.IADD R41, R38, 0x1, -R41 ;  /* 0x0000000126297824 */ /* 0x000fe200078e0a29 */
[----:B------:R-:W-:-:S02]  /*09a0*/  LOP3.LUT R38, R18, 0xffff0000, RZ, 0xc0, !PT ;  /* 0xffff000012267812 */ /* 0x000fc400078ec0ff */
[----:B------:R-:W-:Y:S02]  /*09b0*/  LOP3.LUT R18, R40, 0xffffff00, RZ, 0xc0, !PT ;  /* 0xffffff0028127812 */ /* 0x000fe400078ec0ff */
[----:B------:R-:W-:Y:S02]  /*09c0*/  IADD3 R13, R41, R13, R38 ;  /* 0x0000000d290d7210 */ /* 0x000fe40007ffe026 */
[----:B------:R-:W-:Y:S01]  /*09d0*/  LOP3.LUT R41, R19, R10, RZ, 0xfc, !PT ;  /* 0x0000000a13297212 */ /* 0x000fe200078efcff */
[----:B------:R-:W-:Y:S01]  /*09e0*/  IMAD.IADD R18, R37, 0x1, -R18 ;  /* 0x0000000125127824 */ /* 0x000fe200078e0a12 */
[----:B------:R-:W-:Y:S02]  /*09f0*/  SHF.R.S32.HI R37, RZ, 0x4, R8 ;  /* 0x00000004ff257819 */ /* 0x000fe40000011408 */
[----:B------:R-:W-:Y:S02]  /*0a00*/  SHF.R.S32.HI R38, RZ, 0x1f, R5 ;  /* 0x0000001fff267819 */ /* 0x000fe40000011405 */
[----:B------:R-:W-:-:S02]  /*0a10*/  IADD3 R18, R18, R41, R16 ;  /* 0x0000002912127210 */ /* 0x000fc40007ffe010 */
[----:B------:R-:W-:Y:S02]  /*0a20*/  LEA.HI R16, R37, R37, RZ, 0x4 ;  /* 0x0000002525107211 */ /* 0x000fe400078f20ff */
[----:B------:R-:W-:Y:S02]  /*0a30*/  SHF.R.S32.HI R40, RZ, 0x1f, R7 ;  /* 0x0000001fff287819 */ /* 0x000fe40000011407 */
[CC--:B------:R-:W-:Y:S02]  /*0a40*/  LEA.HI R19, R38.reuse, R5.reuse, RZ, 0x10 ;  /* 0x0000000526137211 */ /* 0x0c0fe400078f80ff */
[----:B------:R-:W-:Y:S02]  /*0a50*/  LEA.HI R5, R38, R5, RZ, 0x8 ;  /* 0x0000000526057211 */ /* 0x000fe400078f40ff */
[----:B------:R-:W-:Y:S02]  /*0a60*/  LOP3.LUT R38, R16, 0xffff0, RZ, 0xc0, !PT ;  /* 0x000ffff010267812 */ /* 0x000fe400078ec0ff */
[----:B------:R-:W-:-:S02]  /*0a70*/  LEA.HI R16, R40, R7, RZ, 0x10 ;  /* 0x0000000728107211 */ /* 0x000fc400078f80ff */
[----:B------:R-:W-:Y:S02]  /*0a80*/  LEA.HI R7, R40, R7, RZ, 0x8 ;  /* 0x0000000728077211 */ /* 0x000fe400078f40ff */
[----:B------:R-:W-:Y:S01]  /*0a90*/  SHF.R.S32.HI R40, RZ, 0x4, R14 ;  /* 0x00000004ff287819 */ /* 0x000fe2000001140e */
[----:B------:R-:W-:Y:S01]  /*0aa0*/  IMAD.IADD R14, R37, 0x1, -R38 ;  /* 0x00000001250e7824 */ /* 0x000fe200078e0a26 */
[----:B------:R-:W-:Y:S02]  /*0ab0*/  SHF.R.S32.HI R41, RZ, 0x1f, R34 ;  /* 0x0000001fff297819 */ /* 0x000fe40000011422 */
[----:B------:R-:W-:Y:S02]  /*0ac0*/  LEA.HI R37, R40, R40, RZ, 0x4 ;  /* 0x0000002828257211 */ /* 0x000fe400078f20ff */
[----:B------:R-:W-:Y:S02]  /*0ad0*/  SHF.R.S32.HI R38, RZ, 0x8, R36 ;  /* 0x00000008ff267819 */ /* 0x000fe40000011424 */
[----:B------:R-:W-:-:S02]  /*0ae0*/  LOP3.LUT R37, R37, 0xffff0, RZ, 0xc0, !PT ;  /* 0x000ffff025257812 */ /* 0x000fc400078ec0ff */
[----:B------:R-:W-:Y:S02]  /*0af0*/  LEA.HI R41, R41, R34, RZ, 0x8 ;  /* 0x0000002229297211 */ /* 0x000fe400078f40ff */
[----:B------:R-:W-:Y:S01]  /*0b00*/  LEA.HI R8, R43, R6, RZ, 0x10 ;  /* 0x000000062b087211 */ /* 0x000fe200078f80ff */
[----:B------:R-:W-:Y:S01]  /*0b10*/  IMAD.IADD R37, R40, 0x1, -R37 ;  /* 0x0000000128257824 */ /* 0x000fe200078e0a25 */
[----:B------:R-:W-:Y:S02]  /*0b20*/  LEA.HI R40, R38, R38, RZ, 0x8 ;  /* 0x0000002626287211 */ /* 0x000fe400078f40ff */
[----:B------:R-:W-:Y:S01]  /*0b30*/  SHF.R.S32.HI R36, RZ, 0x8, R41 ;  /* 0x00000008ff247819 */ /* 0x000fe20000011429 */
[----:B------:R-:W-:Y:S01]  /*0b40*/  IMAD.SHL.U32 R37, R37, 0x1000, RZ ;  /* 0x0000100025257824 */ /* 0x000fe200078e00ff */
[----:B------:R-:W-:Y:S02]  /*0b50*/  LOP3.LUT R41, R40, 0xffffff00, RZ, 0xc0, !PT ;  /* 0xffffff0028297812 */ /* 0x000fe400078ec0ff */
[----:B------:R-:W-:-:S02]  /*0b60*/  LEA.HI R42, R36, R36, RZ, 0x8 ;  /* 0x00000024242a7211 */ /* 0x000fc400078f40ff */
[----:B------:R-:W-:Y:S01]  /*0b70*/  LEA.HI R6, R43, R6, RZ, 0x8 ;  /* 0x000000062b067211 */ /* 0x000fe200078f40ff */
[----:B------:R-:W-:Y:S01]  /*0b80*/  IMAD.IADD R38, R38, 0x1, -R41 ;  /* 0x0000000126267824 */ /* 0x000fe200078e0a29 */
[----:B------:R-:W-:Y:S01]  /*0b90*/  LOP3.LUT R43, R42, 0xffffff00, RZ, 0xc0, !PT ;  /* 0xffffff002a2b7812 */ /* 0x000fe200078ec0ff */
[----:B------:R-:W-:Y:S01]  /*0ba0*/  IMAD.SHL.U32 R41, R14, 0x1000, RZ ;  /* 0x000010000e297824 */ /* 0x000fe200078e00ff */
[----:B------:R-:W-:Y:S02]  /*0bb0*/  LOP3.LUT R14, R35, 0xffff0000, RZ, 0xc0, !PT ;  /* 0xffff0000230e7812 */ /* 0x000fe400078ec0ff */
[----:B------:R-:W-:Y:S01]  /*0bc0*/  SHF.R.S32.HI R35, RZ, 0x1f, R34 ;  /* 0x0000001fff237819 */ /* 0x000fe20000011422 */
[----:B------:R-:W-:Y:S01]  /*0bd0*/  IMAD.IADD R36, R36, 0x1, -R43 ;  /* 0x0000000124247824 */ /* 0x000fe200078e0a2b */
[----:B------:R-:W-:Y:S02]  /*0be0*/  LOP3.LUT R41, R41, R10, RZ, 0xfc, !PT ;  /* 0x0000000a29297212 */ /* 0x000fe400078efcff */
[----:B------:R-:W-:-:S02]  /*0bf0*/  LEA.HI R35, R35, R34, RZ, 0x10 ;  /* 0x0000002223237211 */ /* 0x000fc400078f80ff */
[----:B------:R-:W-:Y:S02]  /*0c00*/  SHF.R.S32.HI R40, RZ, 0x1f, R9 ;  /* 0x0000001fff287819 */ /* 0x000fe40000011409 */
[----:B------:R-:W-:Y:S02]  /*0c10*/  IADD3 R14, R38, R41, R14 ;  /* 0x00000029260e7210 */ /* 0x000fe40007ffe00e */
[----:B------:R-:W-:Y:S02]  /*0c20*/  LOP3.LUT R35, R35, 0xffff0000, RZ, 0xc0, !PT ;  /* 0xffff000023237812 */ /* 0x000fe400078ec0ff */
[----:B------:R-:W-:Y:S02]  /*0c30*/  LOP3.LUT R37, R37, R10, RZ, 0xfc, !PT ;  /* 0x0000000a25257212 */ /* 0x000fe400078efcff */
[----:B------:R-:W-:Y:S02]  /*0c40*/  SHF.R.S32.HI R38, RZ, 0x4, R33 ;  /* 0x00000004ff267819 */ /* 0x000fe40000011421 */
[----:B------:R-:W-:-:S02]  /*0c50*/  LEA.HI R34, R40, R9, RZ, 0x10 ;  /* 0x0000000928227211 */ /* 0x000fc400078f80ff */
[----:B------:R-:W-:Y:S02]  /*0c60*/  LEA.HI R33, R40, R9, RZ, 0x8 ;  /* 0x0000000928217211 */ /* 0x000fe400078f40ff */
[----:B------:R-:W-:Y:S02]  /*0c70*/  IADD3 R9, R36, R37, R35 ;  /* 0x0000002524097210 */ /* 0x000fe40007ffe023 */
[----:B------:R-:W-:Y:S02]  /*0c80*/  LEA.HI R37, R38, R38, RZ, 0x4 ;  /* 0x0000002626257211 */ /* 0x000fe400078f20ff */
[----:B------:R-:W-:Y:S02]  /*0c90*/  SHF.R.S32.HI R36, RZ, 0x4, R29 ;  /* 0x00000004ff247819 */ /* 0x000fe4000001141d */
[----:B------:R-:W-:Y:S02]  /*0ca0*/  LOP3.LUT R29, R37, 0xffff0, RZ, 0xc0, !PT ;  /* 0x000ffff0251d7812 */ /* 0x000fe400078ec0ff */
[----:B------:R-:W-:-:S02]  /*0cb0*/  SHF.R.S32.HI R37, RZ, 0x4, R28 ;  /* 0x00000004ff257819 */ /* 0x000fc4000001141c */
[----:B------:R-:W-:Y:S01]  /*0cc0*/  SHF.R.S32.HI R40, RZ, 0x1f, R31 ;  /* 0x0000001fff287819 */ /* 0x000fe2000001141f */
[----:B------:R-:W-:Y:S01]  /*0cd0*/  IMAD.IADD R29, R38, 0x1, -R29 ;  /* 0x00000001261d7824 */ /* 0x000fe200078e0a1d */
[----:B------:R-:W-:Y:S02]  /*0ce0*/  LEA.HI R28, R37, R37, RZ, 0x4 ;  /* 0x00000025251c7211 */ /* 0x000fe400078f20ff */
[CC--:B------:R-:W-:Y:S01]  /*0cf0*/  LEA.HI R35, R40.reuse, R31.reuse, RZ, 0x10 ;  /* 0x0000001f28237211 */ /* 0x0c0fe200078f80ff */
[----:B------:R-:W-:Y:S01]  /*0d00*/  IMAD.SHL.U32 R29, R29, 0x1000, RZ ;  /* 0x000010001d1d7824 */ /* 0x000fe200078e00ff */
[----:B------:R-:W-:Y:S02]  /*0d10*/  LEA.HI R31, R40, R31, RZ, 0x8 ;  /* 0x0000001f281f7211 */ /* 0x000fe400078f40ff */
[----:B------:R-:W-:Y:S02]  /*0d20*/  LEA.HI R40, R36, R36, RZ, 0x4 ;  /* 0x0000002424287211 */ /* 0x000fe400078f20ff */
[----:B------:R-:W-:-:S02]  /*0d30*/  LOP3.LUT R38, R28, 0xffff0, RZ, 0xc0, !PT ;  /* 0x000ffff01c267812 */ /* 0x000fc400078ec0ff */
[----:B------:R-:W-:Y:S02]  /*0d40*/  SHF.R.S32.HI R28, RZ, 0x4, R26 ;  /* 0x00000004ff1c7819 */ /* 0x000fe4000001141a */
[----:B------:R-:W-:Y:S01]  /*0d50*/  LOP3.LUT R41, R40, 0xffff0, RZ, 0xc0, !PT ;  /* 0x000ffff028297812 */ /* 0x000fe200078ec0ff */
[----:B------:R-:W-:Y:S01]  /*0d60*/  IMAD.IADD R26, R37, 0x1, -R38 ;  /* 0x00000001251a7824 */ /* 0x000fe200078e0a26 */
[----:B------:R-:W-:Y:S02]  /*0d70*/  LEA.HI R40, R27, R27, RZ, 0x4 ;  /* 0x0000001b1b287211 */ /* 0x000fe400078f20ff */
[----:B------:R-:W-:Y:S01]  /*0d80*/  LEA.HI R38, R28, R28, RZ, 0x4 ;  /* 0x0000001c1c267211 */ /* 0x000fe200078f20ff */
[----:B------:R-:W-:Y:S01]  /*0d90*/  IMAD.IADD R36, R36, 0x1, -R41 ;  /* 0x0000000124247824 */ /* 0x000fe200078e0a29 */
[----:B------:R-:W-:Y:S01]  /*0da0*/  SHF.R.S32.HI R37, RZ, 0x4, R4 ;  /* 0x00000004ff257819 */ /* 0x000fe20000011404 */
[----:B------:R-:W-:Y:S01]  /*0db0*/  IMAD.SHL.U32 R26, R26, 0x1000, RZ ;  /* 0x000010001a1a7824 */ /* 0x000fe200078e00ff */
[----:B------:R-:W-:Y:S01]  /*0dc0*/  LOP3.LUT R40, R40, 0xffff0, RZ, 0xc0, !PT ;  /* 0x000ffff028287812 */ /* 0x000fe200078ec0ff */
[----:B------:R-:W1:Y:S01]  /*0dd0*/  S2R R4, SR_TID.X ;  /* 0x0000000000047919 */ /* 0x000e620000002100 */
[----:B------:R-:W-:-:S02]  /*0de0*/  LOP3.LUT R41, R38, 0xffff0, RZ, 0xc0, !PT ;  /* 0x000ffff026297812 */ /* 0x000fc400078ec0ff */
[----:B------:R-:W-:Y:S01]  /*0df0*/  LEA.HI R38, R37, R37, RZ, 0x4 ;  /* 0x0000002525267211 */ /* 0x000fe200078f20ff */
[----:B------:R-:W-:Y:S01]  /*0e00*/  IMAD.IADD R27, R27, 0x1, -R40 ;  /* 0x000000011b1b7824 */ /* 0x000fe200078e0a28 */
[----:B------:R-:W-:Y:S01]  /*0e10*/  SHF.R.S32.HI R3, RZ, 0x4, R3 ;  /* 0x00000004ff037819 */ /* 0x000fe20000011403 */
[----:B------:R-:W-:Y:S01]  /*0e20*/  IMAD.IADD R28, R28, 0x1, -R41 ;  /* 0x000000011c1c7824 */ /* 0x000fe200078e0a29 */
[----:B------:R-:W-:Y:S02]  /*0e30*/  LOP3.LUT R40, R38, 0xffff0, RZ, 0xc0, !PT ;  /* 0x000ffff026287812 */ /* 0x000fe400078ec0ff */
[----:B------:R-:W-:Y:S01]  /*0e40*/  LEA.HI R41, R3, R3, RZ, 0x4 ;  /* 0x0000000303297211 */ /* 0x000fe200078f20ff */
[----:B------:R-:W-:Y:S01]  /*0e50*/  IMAD.SHL.U32 R28, R28, 0x1000, RZ ;  /* 0x000010001c1c7824 */ /* 0x000fe200078e00ff */
[----:B------:R-:W-:Y:S01]  /*0e60*/  SHF.R.S32.HI R38, RZ, 0x4, R22 ;  /* 0x00000004ff267819 */ /* 0x000fe20000011416 */
[----:B------:R-:W-:Y:S01]  /*0e70*/  IMAD.IADD R22, R37, 0x1, -R40 ;  /* 0x0000000125167824 */ /* 0x000fe200078e0a28 */
[----:B------:R-:W-:-:S02]  /*0e80*/  LOP3.LUT R40, R41, 0xffff0, RZ, 0xc0, !PT ;  /* 0x000ffff029287812 */ /* 0x000fc400078ec0ff */
[----:B------:R-:W-:Y:S01]  /*0e90*/  LEA.HI R41, R38, R38, RZ, 0x4 ;  /* 0x0000002626297211 */ /* 0x000fe200078f20ff */
[----:B------:R-:W-:Y:S01]  /*0ea0*/  IMAD.SHL.U32 R44, R22, 0x1000, RZ ;  /* 0x00001000162c7824 */ /* 0x000fe200078e00ff */
[----:B------:R-:W-:Y:S01]  /*0eb0*/  SHF.R.S32.HI R23, RZ, 0x4, R23 ;  /* 0x00000004ff177819 */ /* 0x000fe20000011417 */
[----:B------:R-:W-:Y:S01]  /*0ec0*/  IMAD.IADD R37, R3, 0x1, -R40 ;  /* 0x0000000103257824 */ /* 0x000fe200078e0a28 */
[----:B------:R-:W-:Y:S02]  /*0ed0*/  LOP3.LUT R41, R41, 0xffff0, RZ, 0xc0, !PT ;  /* 0x000ffff029297812 */ /* 0x000fe400078ec0ff */
[----:B------:R-:W-:Y:S02]  /*0ee0*/  SHF.R.S32.HI R24, RZ, 0x8, R24 ;  /* 0x00000008ff187819 */ /* 0x000fe40000011418 */
[----:B------:R-:W-:Y:S01]  /*0ef0*/  LEA.HI R3, R23, R23, RZ, 0x4 ;  /* 0x0000001717037211 */ /* 0x000fe200078f20ff */
[----:B------:R-:W-:Y:S01]  /*0f00*/  IMAD.IADD R38, R38, 0x1, -R41 ;  /* 0x0000000126267824 */ /* 0x000fe200078e0a29 */
[----:B------:R-:W-:-:S02]  /*0f10*/  LEA.HI R41, R24, R24, RZ, 0x8 ;  /* 0x0000001818297211 */ /* 0x000fc400078f40ff */
[----:B------:R-:W-:Y:S02]  /*0f20*/  LOP3.LUT R40, R3, 0xffff0, RZ, 0xc0, !PT ;  /* 0x000ffff003287812 */ /* 0x000fe400078ec0ff */
[----:B------:R-:W-:Y:S02]  /*0f30*/  LOP3.LUT R41, R41, 0xffffff00, RZ, 0xc0, !PT ;  /* 0xffffff0029297812 */ /* 0x000fe400078ec0ff */
[----:B------:R-:W-:Y:S01]  /*0f40*/  SHF.R.S32.HI R25, RZ, 0x8, R25 ;  /* 0x00000008ff197819 */ /* 0x000fe20000011419 */
[----:B------:R-:W-:Y:S01]  /*0f50*/  IMAD.IADD R40, R23, 0x1, -R40 ;  /* 0x0000000117287824 */ /* 0x000fe200078e0a28 */
[----:B------:R-:W-:Y:S01]  /*0f60*/  LOP3.LUT R8, R8, 0xffff0000, RZ, 0xc0, !PT ;  /* 0xffff000008087812 */ /* 0x000fe200078ec0ff */
[----:B------:R-:W-:Y:S01]  /*0f70*/  IMAD.IADD R23, R24, 0x1, -R41 ;  /* 0x0000000118177824 */ /* 0x000fe200078e0a29 */
[----:B------:R-:W-:Y:S01]  /*0f80*/  LEA.HI R3, R25, R25, RZ, 0x8 ;  /* 0x0000001919037211 */ /* 0x000fe200078f40ff */
[----:B------:R-:W-:Y:S01]  /*0f90*/  IMAD.SHL.U32 R41, R36, 0x1000, RZ ;  /* 0x0000100024297824 */ /* 0x000fe200078e00ff */
[----:B-1----:R-:W-:Y:S01]  /*0fa0*/  SHF.R.U32.HI R24, RZ, 0x5, R4 ;  /* 0x00000005ff187819 */ /* 0x002fe20000011604 */
[----:B------:R-:W-:Y:S01]  /*0fb0*/  IMAD.SHL.U32 R40, R40, 0x1000, RZ ;  /* 0x0000100028287824 */ /* 0x000fe200078e00ff */
[----:B------:R-:W-:-:S02]  /*0fc0*/  LOP3.LUT R42, R3, 0xffffff00, RZ, 0xc0, !PT ;  /* 0xffffff00032a7812 */ /* 0x000fc400078ec0ff */
[----:B------:R-:W-:Y:S02]  /*0fd0*/  SGXT.U32 R3, R24, 0x3 ;  /* 0x000000031803781a */ /* 0x000fe40000000000 */
[-C--:B------:R-:W-:Y:S01]  /*0fe0*/  LOP3.LUT R36, R29, R10.reuse, RZ, 0xfc, !PT ;  /* 0x0000000a1d247212 */ /* 0x080fe200078efcff */
[----:B------:R-:W-:Y:S01]  /*0ff0*/  IMAD.IADD R29, R25, 0x1, -R42 ;  /* 0x00000001191d7824 */ /* 0x000fe200078e0a2a */
[----:B------:R-:W-:Y:S01]  /*1000*/  LOP3.LUT R24, R41, R10, RZ, 0xfc, !PT ;  /* 0x0000000a29187212 */ /* 0x000fe200078efcff */
[----:B------:R-:W-:Y:S01]  /*1010*/  IMAD.SHL.U32 R25, R3, 0x100, RZ ;  /* 0x0000010003197824 */ /* 0x000fe200078e00ff */
[----:B------:R-:W-:Y:S01]  /*1020*/  LOP3.LUT R10, R21, 0xffff0000, RZ, 0xc0, !PT ;  /* 0xffff0000150a7812 */ /* 0x000fe200078ec0ff */
[----:B------:R-:W-:Y:S01]  /*1030*/  IMAD.SHL.U32 R42, R27, 0x1000, RZ ;  /* 0x000010001b2a7824 */ /* 0x000fe200078e00ff */
[----:B------:R-:W-:Y:S01]  /*1040*/  LOP3.LUT R17, R17, 0xffff0000, RZ, 0xc0, !PT ;  /* 0xffff000011117812 */ /* 0x000fe200078ec0ff */
[----:B------:R-:W-:Y:S01]  /*1050*/  IMAD.SHL.U32 R21, R37, 0x1000, RZ ;  /* 0x0000100025157824 */ /* 0x000fe200078e00ff */
[----:B------:R-:W-:Y:S01]  /*1060*/  IADD3 R10, R23, R36, R10 ;  /* 0x00000024170a7210 */ /* 0x000fe20007ffe00a */
[----:B------:R-:W-:Y:S01]  /*1070*/  IMAD.SHL.U32 R41, R38, 0x1000, RZ ;  /* 0x0000100026297824 */ /* 0x000fe200078e00ff */
[----:B------:R-:W-:-:S02]  /*1080*/  LOP3.LUT R23, R15, 0xffff0000, RZ, 0xc0, !PT ;  /* 0xffff00000f177812 */ /* 0x000fc400078ec0ff */
[C---:B------:R-:W-:Y:S02]  /*1090*/  LOP3.LUT R22, R25.reuse, R26, RZ, 0xfc, !PT ;  /* 0x0000001a19167212 */ /* 0x040fe400078efcff */
[----:B------:R-:W-:Y:S01]  /*10a0*/  LOP3.LUT R26, R25, R42, RZ, 0xfc, !PT ;  /* 0x0000002a191a7212 */ /* 0x000fe200078efcff */
[----:B------:R-:W-:Y:S01]  /*10b0*/  IMAD.MOV.U32 R42, RZ, RZ, RZ ;  /* 0x000000ffff2a7224 */ /* 0x000fe200078e00ff */
[----:B------:R-:W-:Y:S01]  /*10c0*/  LOP3.LUT R15, R20, 0xffff0000, RZ, 0xc0, !PT ;  /* 0xffff0000140f7812 */ /* 0x000fe200078ec0ff */
[----:B------:R-:W-:Y:S01]  /*10d0*/  IMAD.IADD R22, R17, 0x1, R22 ;  /* 0x0000000111167824 */ /* 0x000fe200078e0216 */
[----:B------:R-:W-:Y:S02]  /*10e0*/  LOP3.LUT R37, R25, R44, RZ, 0xfc, !PT ;  /* 0x0000002c19257212 */ /* 0x000fe400078efcff */
[----:B------:R-:W-:Y:S01]  /*10f0*/  LOP3.LUT R20, R19, 0xffff0000, RZ, 0xc0, !PT ;  /* 0xffff000013147812 */ /* 0x000fe200078ec0ff */
[----:B------:R-:W-:Y:S01]  /*1100*/  IMAD.IADD R26, R15, 0x1, R26 ;  /* 0x000000010f1a7824 */ /* 0x000fe200078e021a */
[----:B------:R-:W-:Y:S01]  /*1110*/  IADD3 R29, R29, R24, R23 ;  /* 0x000000181d1d7210 */ /* 0x000fe20007ffe017 */
[----:B------:R-:W-:Y:S01]  /*1120*/  IMAD.IADD R15, R8, 0x1, R37 ;  /* 0x00000001080f7824 */ /* 0x000fe200078e0225 */
[----:B------:R-:W-:-:S02]  /*1130*/  SHF.R.S32.HI R19, RZ, 0x8, R12 ;  /* 0x00000008ff137819 */ /* 0x000fc4000001140c */
[----:B------:R-:W-:Y:S02]  /*1140*/  SHF.R.S32.HI R23, RZ, 0x8, R11 ;  /* 0x00000008ff177819 */ /* 0x000fe4000001140b */
[----:B------:R-:W-:Y:S02]  /*1150*/  LEA.HI R8, R19, R19, RZ, 0x8 ;  /* 0x0000001313087211 */ /* 0x000fe400078f40ff */
[----:B------:R-:W-:Y:S02]  /*1160*/  LEA.HI R12, R23, R23, RZ, 0x8 ;  /* 0x00000017170c7211 */ /* 0x000fe400078f40ff */
[C---:B------:R-:W-:Y:S02]  /*1170*/  LOP3.LUT R27, R25.reuse, R28, RZ, 0xfc, !PT ;  /* 0x0000001c191b7212 */ /* 0x040fe400078efcff */
[----:B------:R-:W-:Y:S02]  /*1180*/  LOP3.LUT R8, R8, 0xffffff00, RZ, 0xc0, !PT ;  /* 0xffffff0008087812 */ /* 0x000fe400078ec0ff */
[----:B------:R-:W-:Y:S01]  /*1190*/  LOP3.LUT R12, R12, 0xffffff00, RZ, 0xc0, !PT ;  /* 0xffffff000c0c7812 */ /* 0x000fe200078ec0ff */
[----:B------:R-:W-:Y:S01]  /*11a0*/  IMAD.IADD R27, R20, 0x1, R27 ;  /* 0x00000001141b7824 */ /* 0x000fe200078e021b */
[----:B------:R-:W-:-:S02]  /*11b0*/  LOP3.LUT R38, R25, R21, RZ, 0xfc, !PT ;  /* 0x0000001519267212 */ /* 0x000fc400078efcff */
[----:B------:R-:W-:Y:S02]  /*11c0*/  LOP3.LUT R17, R16, 0xffff0000, RZ, 0xc0, !PT ;  /* 0xffff000010117812 */ /* 0x000fe400078ec0ff */
[----:B------:R-:W-:Y:S02]  /*11d0*/  IADD3 R16, R22, R19, -R8 ;  /* 0x0000001316107210 */ /* 0x000fe40007ffe808 */
[----:B------:R-:W-:Y:S01]  /*11e0*/  IADD3 R12, R26, R23, -R12 ;  /* 0x000000171a0c7210 */ /* 0x000fe20007ffe80c */
[----:B------:R-:W-:Y:S01]  /*11f0*/  IMAD.IADD R11, R17, 0x1, R38 ;  /* 0x00000001110b7824 */ /* 0x000fe200078e0226 */
[----:B------:R-:W1:Y:S01]  /*1200*/  LDC.64 R22, c[0x0][0x210] ;  /* 0x00008400ff167b82 */ /* 0x000e620000000a00 */
[----:B------:R-:W-:Y:S02]  /*1210*/  SHF.R.S32.HI R20, RZ, 0x8, R7 ;  /* 0x00000008ff147819 */ /* 0x000fe40000011407 */
[----:B------:R-:W-:Y:S02]  /*1220*/  SHF.R.S32.HI R24, RZ, 0x8, R33 ;  /* 0x00000008ff187819 */ /* 0x000fe40000011421 */
[----:B------:R-:W-:-:S02]  /*1230*/  LOP3.LUT R21, R25, R41, RZ, 0xfc, !PT ;  /* 0x0000002919157212 */ /* 0x000fc400078efcff */
[----:B------:R-:W-:Y:S02]  /*1240*/  LOP3.LUT R34, R34, 0xffff0000, RZ, 0xc0, !PT ;  /* 0xffff000022227812 */ /* 0x000fe400078ec0ff */
[----:B------:R-:W-:Y:S02]  /*1250*/  LEA.HI R17, R20, R20, RZ, 0x8 ;  /* 0x0000001414117211 */ /* 0x000fe400078f40ff */
[----:B------:R-:W-:Y:S01]  /*1260*/  LEA.HI R19, R24, R24, RZ, 0x8 ;  /* 0x0000001818137211 */ /* 0x000fe200078f40ff */
[----:B------:R-:W-:Y:S01]  /*1270*/  IMAD.IADD R21, R34, 0x1, R21 ;  /* 0x0000000122157824 */ /* 0x000fe200078e0215 */
[----:B------:R-:W-:Y:S02]  /*1280*/  LOP3.LUT R17, R17, 0xffffff00, RZ, 0xc0, !PT ;  /* 0xffffff0011117812 */ /* 0x000fe400078ec0ff */
[----:B------:R-:W-:Y:S02]  /*1290*/  LOP3.LUT R19, R19, 0xffffff00, RZ, 0xc0, !PT ;  /* 0xffffff0013137812 */ /* 0x000fe400078ec0ff */
[----:B------:R-:W-:-:S02]  /*12a0*/  SHF.R.S32.HI R6, RZ, 0x8, R6 ;  /* 0x00000008ff067819 */ /* 0x000fc40000011406 */
[----:B------:R-:W-:Y:S02]  /*12b0*/  SHF.R.S32.HI R8, RZ, 0x8, R5 ;  /* 0x00000008ff087819 */ /* 0x000fe40000011405 */
[----:B------:R-:W-:Y:S02]  /*12c0*/  IADD3 R11, R11, R20, -R17 ;  /* 0x000000140b0b7210 */ /* 0x000fe40007ffe811 */
[----:B------:R-:W-:Y:S01]  /*12d0*/  IADD3 R43, R21, R24, -R19 ;  /* 0x00000018152b7210 */ /* 0x000fe20007ffe813 */
[----:B-1----:R-:W-:Y:S01]  /*12e0*/  IMAD.WIDE R36, R39, 0x4, R22 ;  /* 0x0000000427247825 */ /* 0x002fe200078e0216 */
[----:B------:R-:W-:Y:S01]  /*12f0*/  LEA.HI R7, R6, R6, RZ, 0x8 ;  /* 0x0000000606077211 */ /* 0x000fe200078f40ff */
[----:B------:R-:W1:Y:S01]  /*1300*/  LDC.64 R20, c[0x0][0x218] ;  /* 0x00008600ff147b82 */ /* 0x000e620000000a00 */
[----:B------:R-:W-:Y:S02]  /*1310*/  LEA.HI R5, R8, R8, RZ, 0x8 ;  /* 0x0000000808057211 */ /* 0x000fe400078f40ff */
[----:B------:R-:W-:-:S02]  /*1320*/  LOP3.LUT R7, R7, 0xffffff00, RZ, 0xc0, !PT ;  /* 0xffffff0007077812 */ /* 0x000fc400078ec0ff */
[----:B------:R-:W-:Y:S02]  /*1330*/  SHF.R.S32.HI R31, RZ, 0x8, R31 ;  /* 0x00000008ff1f7819 */ /* 0x000fe4000001141f */
[----:B------:R-:W-:Y:S01]  /*1340*/  LOP3.LUT R28, R25, R40, RZ, 0xfc, !PT ;  /* 0x00000028191c7212 */ /* 0x000fe200078efcff */
[----:B------:R-:W-:Y:S01]  /*1350*/  IMAD.WIDE R24, R30, 0x4, R22 ;  /* 0x000000041e187825 */ /* 0x000fe200078e0216 */
[----:B------:R-:W-:Y:S02]  /*1360*/  LOP3.LUT R5, R5, 0xffffff00, RZ, 0xc0, !PT ;  /* 0xffffff0005057812 */ /* 0x000fe400078ec0ff */
[----:B------:R-:W-:Y:S02]  /*1370*/  CS2R R40, SRZ ;  /* 0x0000000000287805 */ /* 0x000fe4000001ff00 */
[----:B------:R-:W-:Y:S01]  /*1380*/  LOP3.LUT R35, R35, 0xffff0000, RZ, 0xc0, !PT ;  /* 0xffff000023237812 */ /* 0x000fe200078ec0ff */
[----:B------:R-:W-:Y:S01]  /*1390*/  VIADD R16, R16, 0x800 ;  /* 0x0000080010107836 */ /* 0x000fe20000000000 */
[----:B------:R-:W-:Y:S01]  /*13a0*/  IADD3 R15, R15, R6, -R7 ;  /* 0x000000060f0f7210 */ /* 0x000fe20007ffe807 */
[----:B------:R2:W3:Y:S01]  /*13b0*/  @!P1 LDG.E.EL R42, desc[UR6][R36.64] ;  /* 0x00000006242a9981 */ /* 0x0004e2000c2e1900 */
[----:B------:R-:W-:Y:S01]  /*13c0*/  LEA.HI R6, R31, R31, RZ, 0x8 ;  /* 0x0000001f1f067211 */ /* 0x000fe200078f40ff */
[----:B------:R-:W-:Y:S01]  /*13d0*/  IMAD.IADD R28, R35, 0x1, R28 ;  /* 0x00000001231c7824 */ /* 0x000fe200078e021c */
[----:B------:R-:W-:Y:S01]  /*13e0*/  IADD3 R8, R27, R8, -R5 ;  /* 0x000000081b087210 */ /* 0x000fe20007ffe805 */
[----:B------:R-:W-:Y:S01]  /*13f0*/  IMAD.MOV.U32 R5, RZ, RZ, RZ ;  /* 0x000000ffff057224 */ /* 0x000fe200078e00ff */
[----:B------:R-:W-:-:S02]  /*1400*/  CS2R R34, SRZ ;  /* 0x0000000000227805 */ /* 0x000fc4000001ff00 */
[----:B------:R-:W-:Y:S01]  /*1410*/  LOP3.LUT R17, R6, 0xffffff00, RZ, 0xc0, !PT ;  /* 0xffffff0006117812 */ /* 0x000fe200078ec0ff */
[--C-:B------:R-:W-:Y:S02]  /*1420*/  IMAD.WIDE R6, R13, 0x4, R22.reuse ;  /* 0x000000040d067825 */ /* 0x100fe400078e0216 */
[----:B------:R4:W5:Y:S02]  /*1430*/  @!P1 LDG.E.EL R5, desc[UR6][R24.64] ;  /* 0x0000000618059981 */ /* 0x000964000c2e1900 */
[----:B------:R-:W-:Y:S01]  /*1440*/  IMAD.WIDE R26, R32, 0x4, R22 ;  /* 0x00000004201a7825 */ /* 0x000fe200078e0216 */
[----:B--2---:R-:W-:Y:S02]  /*1450*/  CS2R R36, SRZ ;  /* 0x0000000000247805 */ /* 0x004fe4000001ff00 */
[----:B------:R-:W-:Y:S01]  /*1460*/  IADD3 R28, R28, R31, -R17 ;  /* 0x0000001f1c1c7210 */ /* 0x000fe20007ffe811 */
[----:B------:R2:W5:Y:S01]  /*1470*/  @!P1 LDG.E.EL R35, desc[UR6][R6.64] ;  /* 0x0000000606239981 */ /* 0x000562000c2e1900 */
[----:B------:R-:W-:-:S02]  /*1480*/  VIADD R12, R12, 0x800 ;  /* 0x000008000c0c7836 */ /* 0x000fc40000000000 */
[----:B------:R-:W-:Y:S01]  /*1490*/  IMAD.MOV.U32 R33, RZ, RZ, RZ ;  /* 0x000000ffff217224 */ /* 0x000fe200078e00ff */
[----:B------:R1:W5:Y:S01]  /*14a0*/  @!P1 LDG.E.EL R41, desc[UR6][R26.64] ;  /* 0x000000061a299981 */ /* 0x000362000c2e1900 */
[----:B----4-:R-:W-:-:S04]  /*14b0*/  IMAD.WIDE R24, R16, 0x4, R22 ;  /* 0x0000000410187825 */ /* 0x010fc800078e0216 */
[--C-:B--2---:R-:W-:Y:S01]  /*14c0*/  IMAD.WIDE R6, R12, 0x4, R22.reuse ;  /* 0x000000040c067825 */ /* 0x104fe200078e0216 */
[----:B------:R2:W4:Y:S03]  /*14d0*/  @!P1 LDG.E.EL R37, desc[UR6][R24.64] ;  /* 0x0000000618259981 */ /* 0x000526000c2e1900 */
[----:B------:R-:W-:Y:S01]  /*14e0*/  IMAD.MOV.U32 R31, RZ, RZ, RZ ;  /* 0x000000ffff1f7224 */ /* 0x000fe200078e00ff */
[----:B------:R2:W4:Y:S01]  /*14f0*/  @!P1 LDG.E.EL R33, desc[UR6][R6.64] ;  /* 0x0000000606219981 */ /* 0x000522000c2e1900 */
[----:B01----:R-:W-:-:S04]  /*1500*/  IMAD.WIDE R26, R18, 0x4, R22 ;  /* 0x00000004121a7825 */ /* 0x003fc800078e0216 */
[----:B------:R-:W-:Y:S01]  /*1510*/  IMAD.MOV.U32 R17, RZ, RZ, RZ ;  /* 0x000000ffff117224 */ /* 0x000fe200078e00ff */
[----:B------:R0:W4:Y:S01]  /*1520*/  @!P1 LDG.E.EL R31, desc[UR6][R26.64] ;  /* 0x000000061a1f9981 */ /* 0x000122000c2e1900 */
[----:B------:R-:W-:-:S04]  /*1530*/  IMAD.WIDE R44, R14, 0x4, R22 ;  /* 0x000000040e2c7825 */ /* 0x000fc800078e0216 */
[----:B------:R-:W-:Y:S01]  /*1540*/  VIADD R8, R8, 0x800 ;  /* 0x0000080008087836 */ /* 0x000fe20000000000 */
[----:B------:R1:W4:Y:S01]  /*1550*/  @!P1 LDG.E.EL R17, desc[UR6][R44.64] ;  /* 0x000000062c119981 */ /* 0x000322000c2e1900 */
[----:B--2---:R-:W-:Y:S01]  /*1560*/  IMAD.WIDE R24, R39, 0x4, R20 ;  /* 0x0000000427187825 */ /* 0x004fe200078e0214 */
[----:B------:R-:W-:-:S03]  /*1570*/  CS2R R38, SRZ ;  /* 0x0000000000267805 */ /* 0x000fc6000001ff00 */
[----:B------:R-:W-:Y:S01]  /*1580*/  IMAD.WIDE R6, R32, 0x4, R20 ;  /* 0x0000000420067825 */ /* 0x000fe200078e0214 */
[----:B------:R2:W4:Y:S03]  /*1590*/  @!P1 LDG.E.EL R40, desc[UR6][R24.64] ;  /* 0x0000000618289981 */ /* 0x000526000c2e1900 */
[----:B------:R-:W-:Y:S01]  /*15a0*/  IMAD.MOV.U32 R19, RZ, RZ, RZ ;  /* 0x000000ffff137224 */ /* 0x000fe200078e00ff */
[----:B------:R2:W4:Y:S01]  /*15b0*/  @!P1 LDG.E.EL R39, desc[UR6][R6.64] ;  /* 0x0000000606279981 */ /* 0x000522000c2e1900 */
[----:B0-----:R-:W-:-:S04]  /*15c0*/  IMAD.WIDE R26, R8, 0x4, R22 ;  /* 0x00000004081a7825 */ /* 0x001fc800078e0216 */
[----:B-1----:R-:W-:Y:S01]  /*15d0*/  VIADD R45, R15, 0x800 ;  /* 0x000008000f2d7836 */ /* 0x002fe20000000000 */
[----:B------:R0:W4:Y:S01]  /*15e0*/  @!P1 LDG.E.EL R19, desc[UR6][R26.64] ;  /* 0x000000061a139981 */ /* 0x000122000c2e1900 */
[----:B--2---:R-:W-:-:S04]  /*15f0*/  IMAD.WIDE R24, R30, 0x4, R20 ;  /* 0x000000041e187825 */ /* 0x004fc800078e0214 */
[----:B------:R-:W-:Y:S01]  /*1600*/  IMAD.WIDE R6, R13, 0x4, R20 ;  /* 0x000000040d067825 */ /* 0x000fe200078e0214 */
[----:B------:R1:W2:Y:S03]  /*1610*/  @!P1 LDG.E.EL R38, desc[UR6][R24.64] ;  /* 0x0000000618269981 */ /* 0x0002a6000c2e1900 */
[----:B------:R-:W-:Y:S01]  /*1620*/  IMAD.MOV.U32 R15, RZ, RZ, RZ ;  /* 0x000000ffff0f7224 */ /* 0x000fe200078e00ff */
[----:B------:R1:W2:Y:S01]  /*1630*/  @!P1 LDG.E.EL R34, desc[UR6][R6.64] ;  /* 0x0000000606229981 */ /* 0x0002a2000c2e1900 */
[----:B0-----:R-:W-:-:S04]  /*1640*/  IMAD.WIDE R26, R45, 0x4, R22 ;  /* 0x000000042d1a7825 */ /* 0x001fc800078e0216 */
[----:B------:R-:W-:Y:S01]  /*1650*/  IMAD.MOV.U32 R30, RZ, RZ, RZ ;  /* 0x000000ffff1e7224 */ /* 0x000fe200078e00ff */
[----:B------:R0:W2:Y:S01]  /*1660*/  @!P1 LDG.E.EL R15, desc[UR6][R26.64] ;  /* 0x000000061a0f9981 */ /* 0x0000a2000c2e1900 */
[----:B-1----:R-:W-:-:S04]  /*1670*/  IMAD.WIDE R24, R16, 0x4, R20 ;  /* 0x0000000410187825 */ /* 0x002fc800078e0214 */
[----:B------:R-:W-:Y:S01]  /*1680*/  IMAD.WIDE R6, R18, 0x4, R20 ;  /* 0x0000000412067825 */ /* 0x000fe200078e0214 */
[----:B------:R-:W2:Y:S03]  /*1690*/  @!P1 LDG.E.EL R36, desc[UR6][R24.64] ;  /* 0x0000000618249981 */ /* 0x000ea6000c2e1900 */
[----:B------:R-:W-:Y:S01]  /*16a0*/  IMAD.MOV.U32 R13, RZ, RZ, RZ ;  /* 0x000000ffff0d7224 */ /* 0x000fe200078e00ff */
[----:B------:R1:W2:Y:S01]  /*16b0*/  @!P1 LDG.E.EL R30, desc[UR6][R6.64] ;  /* 0x00000006061e9981 */ /* 0x0002a2000c2e1900 */
[----:B0-----:R-:W-:-:S04]  /*16c0*/  IMAD.WIDE R26, R9, 0x4, R22 ;  /* 0x00000004091a7825 */ /* 0x001fc800078e0216 */
[----:B------:R-:W-:Y:S01]  /*16d0*/  IMAD.MOV.U32 R16, RZ, RZ, RZ ;  /* 0x000000ffff107224 */ /* 0x000fe200078e00ff */
[----:B------:R0:W2:Y:S01]  /*16e0*/  @!P1 LDG.E.EL R13, desc[UR6][R26.64] ;  /* 0x000000061a0d9981 */ /* 0x0000a2000c2e1900 */
[----:B------:R-:W-:Y:S02]  /*16f0*/  IMAD.MOV.U32 R32, RZ, RZ, RZ ;  /* 0x000000ffff207224 */ /* 0x000fe400078e00ff */
[----:B-1----:R-:W-:-:S05]  /*1700*/  IMAD.WIDE R6, R14, 0x4, R20 ;  /* 0x000000040e067825 */ /* 0x002fca00078e0214 */
[----:B------:R1:W2:Y:S01]  /*1710*/  @!P1 LDG.E.EL R16, desc[UR6][R6.64] ;  /* 0x0000000606109981 */ /* 0x0002a2000c2e1900 */
[----:B0-----:R-:W-:-:S04]  /*1720*/  IMAD.WIDE R26, R12, 0x4, R20 ;  /* 0x000000040c1a7825 */ /* 0x001fc800078e0214 */
[----:B------:R-:W-:Y:S01]  /*1730*/  IMAD.MOV.U32 R12, RZ, RZ, RZ ;  /* 0x000000ffff0c7224 */ /* 0x000fe200078e00ff */
[----:B------:R-:W2:Y:S01]  /*1740*/  @!P1 LDG.E.EL R32, desc[UR6][R26.64] ;  /* 0x000000061a209981 */ /* 0x000ea2000c2e1900 */
[----:B-1----:R-:W-:-:S04]  /*1750*/  IMAD.WIDE R6, R9, 0x4, R20 ;  /* 0x0000000409067825 */ /* 0x002fc800078e0214 */
[----:B------:R-:W-:Y:S01]  /*1760*/  IMAD.MOV.U32 R18, RZ, RZ, RZ ;  /* 0x000000ffff127224 */ /* 0x000fe200078e00ff */
[----:B------:R0:W2:Y:S01]  /*1770*/  @!P1 LDG.E.EL R12, desc[UR6][R6.64] ;  /* 0x00000006060c9981 */ /* 0x0000a2000c2e1900 */
[----:B------:R-:W-:Y:S02]  /*1780*/  VIADD R25, R11, 0x800 ;  /* 0x000008000b197836 */ /* 0x000fe40000000000 */
[----:B------:R-:W-:Y:S02]  /*1790*/  IMAD.MOV.U32 R11, RZ, RZ, RZ ;  /* 0x000000ffff0b7224 */ /* 0x000fe400078e00ff */
[----:B0-----:R-:W-:-:S04]  /*17a0*/  IMAD.WIDE R6, R8, 0x4, R20 ;  /* 0x0000000408067825 */ /* 0x001fc800078e0214 */
[----:B------:R-:W-:Y:S01]  /*17b0*/  IMAD.WIDE R26, R25, 0x4, R22 ;  /* 0x00000004191a7825 */ /* 0x000fe200078e0216 */
[----:B------:R-:W2:Y:S03]  /*17c0*/  @!P1 LDG.E.EL R18, desc[UR6][R6.64] ;  /* 0x0000000606129981 */ /* 0x000ea6000c2e1900 */
[----:B------:R-:W-:Y:S01]  /*17d0*/  IMAD.MOV.U32 R14, RZ, RZ, RZ ;  /* 0x000000ffff0e7224 */ /* 0x000fe200078e00ff */
[----:B------:R0:W2:Y:S01]  /*17e0*/  @!P1 LDG.E.EL R11, desc[UR6][R26.64] ;  /* 0x000000061a0b9981 */ /* 0x0000a2000c2e1900 */
[----:B------:R-:W-:-:S04]  /*17f0*/  IMAD.WIDE R44, R45, 0x4, R20 ;  /* 0x000000042d2c7825 */ /* 0x000fc800078e0214 */
[----:B------:R-:W-:Y:S01]  /*1800*/  IMAD.MOV.U32 R9, RZ, RZ, RZ ;  /* 0x000000ffff097224 */ /* 0x000fe200078e00ff */
[----:B------:R-:W2:Y:S01]  /*1810*/  @!P1 LDG.E.EL R14, desc[UR6][R44.64] ;  /* 0x000000062c0e9981 */ /* 0x000ea2000c2e1900 */
[----:B0-----:R-:W-:-:S05]  /*1820*/  IMAD.WIDE R26, R10, 0x4, R22 ;  /* 0x000000040a1a7825 */ /* 0x001fca00078e0216 */
[----:B------:R0:W2:Y:S01]  /*1830*/  @!P1 LDG.E.EL R9, desc[UR6][R26.64] ;  /* 0x000000061a099981 */ /* 0x0000a2000c2e1900 */
[----:B------:R-:W-:-:S04]  /*1840*/  IMAD.WIDE R24, R25, 0x4, R20 ;  /* 0x0000000419187825 */ /* 0x000fc800078e0214 */
[----:B------:R-:W-:Y:S02]  /*1850*/  IMAD.MOV.U32 R8, RZ, RZ, RZ ;  /* 0x000000ffff087224 */ /* 0x000fe400078e00ff */
[----:B0-----:R-:W-:-:S04]  /*1860*/  IMAD.WIDE R26, R10, 0x4, R20 ;  /* 0x000000040a1a7825 */ /* 0x001fc800078e0214 */
[----:B------:R-:W-:Y:S01]  /*1870*/  IMAD.MOV.U32 R10, RZ, RZ, RZ ;  /* 0x000000ffff0a7224 */ /* 0x000fe200078e00ff */
[----:B------:R0:W2:Y:S01]  /*1880*/  @!P1 LDG.E.EL R8, desc[UR6][R26.64] ;  /* 0x000000061a089981 */ /* 0x0000a2000c2e1900 */
[----:B------:R-:W-:Y:S01]  /*1890*/  VIADD R43, R43, 0x800 ;  /* 0x000008002b2b7836 */ /* 0x000fe20000000000 */
[----:B------:R-:W-:-:S03]  /*18a0*/  CS2R R6, SRZ ;  /* 0x0000000000067805 */ /* 0x000fc6000001ff00 */
[----:B------:R1:W2:Y:S01]  /*18b0*/  @!P1 LDG.E.EL R10, desc[UR6][R24.64] ;  /* 0x00000006180a9981 */ /* 0x0002a2000c2e1900 */
[----:B------:R-:W-:-:S04]  /*18c0*/  IMAD.WIDE R44, R43, 0x4, R22 ;  /* 0x000000042b2c7825 */ /* 0x000fc800078e0216 */
[----:B0-----:R-:W-:Y:S01]  /*18d0*/  IMAD.WIDE R26, R29, 0x4, R22 ;  /* 0x000000041d1a7825 */ /* 0x001fe200078e0216 */
[----:B------:R0:W2:Y:S03]  /*18e0*/  @!P1 LDG.E.EL R7, desc[UR6][R44.64] ;  /* 0x000000062c079981 */ /* 0x0000a6000c2e1900 */
[----:B-1----:R-:W-:-:S04]  /*18f0*/  IMAD.WIDE R24, R43, 0x4, R20 ;  /* 0x000000042b187825 */ /* 0x002fc800078e0214 */
[----:B------:R-:W-:Y:S01]  /*1900*/  IMAD.MOV.U32 R43, RZ, RZ, RZ ;  /* 0x000000ffff2b7224 */ /* 0x000fe200078e00ff */
[----:B------:R1:W2:Y:S05]  /*1910*/  @!P1 LDG.E.EL R6, desc[UR6][R24.64] ;  /* 0x0000000618069981 */ /* 0x0002aa000c2e1900 */
[----:B------:R1:W2:Y:S01]  /*1920*/  @!P1 LDG.E.EL R43, desc[UR6][R26.64] ;  /* 0x000000061a2b9981 */ /* 0x0002a2000c2e1900 */
[----:B0-----:R-:W-:Y:S01]  /*1930*/  IMAD.MOV.U32 R44, RZ, RZ, RZ ;  /* 0x000000ffff2c7224 */ /* 0x001fe200078e00ff */
[----:B-1----:R-:W-:Y:S01]  /*1940*/  CS2R R24, SRZ ;  /* 0x0000000000187805 */ /* 0x002fe2000001ff00 */
[----:B------:R-:W-:Y:S02]  /*1950*/  VIADD R27, R28, 0x800 ;  /* 0x000008001c1b7836 */ /* 0x000fe40000000000 */
[----:B------:R-:W-:-:S04]  /*1960*/  IMAD.WIDE R28, R29, 0x4, R20 ;  /* 0x000000041d1c7825 */ /* 0x000fc800078e0214 */
[C---:B------:R-:W-:Y:S01]  /*1970*/  IMAD.WIDE R22, R27.reuse, 0x4, R22 ;  /* 0x000000041b167825 */ /* 0x040fe200078e0216 */
[----:B------:R-:W2:Y:S03]  /*1980*/  @!P1 LDG.E.EL R24, desc[UR6][R28.64] ;  /* 0x000000061c189981 */ /* 0x000ea6000c2e1900 */
[----:B------:R-:W-:Y:S01]  /*1990*/  IMAD.WIDE R20, R27, 0x4, R20 ;  /* 0x000000041b147825 */ /* 0x000fe200078e0214 */
[----:B------:R-:W2:Y:S04]  /*19a0*/  @!P1 LDG.E.EL R44, desc[UR6][R22.64] ;  /* 0x00000006162c9981 */ /* 0x000ea8000c2e1900 */
[----:B------:R-:W2:Y:S01]  /*19b0*/  @!P1 LDG.E.EL R25, desc[UR6][R20.64] ;  /* 0x0000000614199981 */ /* 0x000ea2000c2e1900 */
[----:B------:R-:W0:Y:S01]  /*19c0*/  S2UR UR5, SR_CgaCtaId ;  /* 0x00000000000579c3 */ /* 0x000e220000008800 */
[----:B------:R-:W-:Y:S01]  /*19d0*/  UMOV UR4, 0x400 ;  /* 0x0000040000047882 */ /* 0x000fe20000000000 */
[----:B---3--:R-:W-:-:S02]  /*19e0*/  SEL R26, R42, RZ, !P1 ;  /* 0x000000ff2a1a7207 */ /* 0x008fc40004800000 */
[----:B-----5:R-:W-:Y:S02]  /*19f0*/  SEL R5, R5, RZ, !P1 ;  /* 0x000000ff05057207 */ /* 0x020fe40004800000 */
[----:B------:R-:W-:Y:S02]  /*1a00*/  SEL R27, R41, RZ, !P1 ;  /* 0x000000ff291b7207 */ /* 0x000fe40004800000 */
[----:B------:R-:W-:Y:S02]  /*1a10*/  SEL R35, R35, RZ, !P1 ;  /* 0x000000ff23237207 */ /* 0x000fe40004800000 */
[----:B----4-:R-:W-:Y:S02]  /*1a20*/  SEL R37, R37, RZ, !P1 ;  /* 0x000000ff25257207 */ /* 0x010fe40004800000 */
[----:B------:R-:W-:Y:S02]  /*1a30*/  SEL R41, R40, RZ, !P1 ;  /* 0x000000ff28297207 */ /* 0x000fe40004800000 */
[----:B------:R-:W-:-:S03]  /*1a40*/  SEL R40, R39, RZ, !P1 ;  /* 0x000000ff27287207 */ /* 0x000fc60004800000 */
[----:B------:R-:W-:Y:S02]  /*1a50*/  FADD R26, R26, -R41 ;  /* 0x800000291a1a7221 */ /* 0x000fe40000000000 */
[----:B------:R-:W-:Y:S01]  /*1a60*/  FADD R27, R27, -R40 ;  /* 0x800000281b1b7221 */ /* 0x000fe20000000000 */
[----:B--2---:R-:W-:-:S03]  /*1a70*/  SEL R38, R38, RZ, !P1 ;  /* 0x000000ff26267207 */ /* 0x004fc60004800000 */
[----:B------:R-:W-:Y:S02]  /*1a80*/  FADD R26, |R26|, |R27| ;  /* 0x4000001b1a1a7221 */ /* 0x000fe40000000200 */
[----:B------:R-:W-:Y:S01]  /*1a90*/  FADD R5, R5, -R38 ;  /* 0x8000002605057221 */ /* 0x000fe20000000000 */
[----:B------:R-:W-:-:S03]  /*1aa0*/  SEL R34, R34, RZ, !P1 ;  /* 0x000000ff22227207 */ /* 0x000fc60004800000 */
[----:B------:R-:W-:Y:S01]  /*1ab0*/  FADD R26, |R5|, R26 ;  /* 0x0000001a051a7221 */ /* 0x000fe20000000200 */
[----:B------:R-:W-:-:S05]  /*1ac0*/  SEL R36, R36, RZ, !P1 ;  /* 0x000000ff24247207 */ /* 0x000fca0004800000 */
[----:B------:R-:W-:Y:S01]  /*1ad0*/  FADD R5, R37, -R36 ;  /* 0x8000002425057221 */ /* 0x000fe20000000000 */
[----:B------:R-:W-:-:S03]  /*1ae0*/  SEL R33, R33, RZ, !P1 ;  /* 0x000000ff21217207 */ /* 0x000fc60004800000 */
[----:B------:R-:W-:Y:S01]  /*1af0*/  FADD R26, |R5|, R26 ;  /* 0x0000001a051a7221 */ /* 0x000fe20000000200 */
[----:B------:R-:W-:Y:S01]  /*1b00*/  FADD R5, R35, -R34 ;  /* 0x8000002223057221 */ /* 0x000fe20000000000 */
[----:B------:R-:W-:Y:S02]  /*1b10*/  SEL R31, R31, RZ, !P1 ;  /* 0x000000ff1f1f7207 */ /* 0x000fe40004800000 */
[----:B------:R-:W-:Y:S01]  /*1b20*/  SEL R30, R30, RZ, !P1 ;  /* 0x000000ff1e1e7207 */ /* 0x000fe20004800000 */
[----:B------:R-:W-:Y:S01]  /*1b30*/  FADD R26, |R5|, R26 ;  /* 0x0000001a051a7221 */ /* 0x000fe20000000200 */
[----:B------:R-:W-:Y:S02]  /*1b40*/  SEL R19, R19, RZ, !P1 ;  /* 0x000000ff13137207 */ /* 0x000fe40004800000 */
[----:B------:R-:W-:-:S05]  /*1b50*/  SEL R32, R32, RZ, !P1 ;  /* 0x000000ff20207207 */ /* 0x000fca0004800000 */
[----:B------:R-:W-:-:S04]  /*1b60*/  FADD R5, R33, -R32 ;  /* 0x8000002021057221 */ /* 0x000fc80000000000 */
[----:B------:R-:W-:Y:S01]  /*1b70*/  FADD R26, |R5|, R26 ;  /* 0x0000001a051a7221 */ /* 0x000fe20000000200 */
[----:B------:R-:W-:Y:S01]  /*1b80*/  FADD R5, R31, -R30 ;  /* 0x8000001e1f057221 */ /* 0x000fe20000000000 */
[----:B------:R-:W-:Y:S02]  /*1b90*/  SEL R17, R17, RZ, !P1 ;  /* 0x000000ff11117207 */ /* 0x000fe40004800000 */
[----:B------:R-:W-:Y:S01]  /*1ba0*/  SEL R16, R16, RZ, !P1 ;  /* 0x000000ff10107207 */ /* 0x000fe20004800000 */
        /* <DEDUP_REMOVED lines=9> */
[----:B------:R-:W-:Y:S01]  /*1c40*/  SEL R12, R12, RZ, !P1 ;  /* 0x000000ff0c0c7207 */ /* 0x000fe20004800000 */
[----:B------:R-:W-:Y:S01]  /*1c50*/  FADD R5, R15, -R14 ;  /* 0x8000000e0f057221 */ /* 0x000fe20000000000 */
[----:B------:R-:W-:-:S03]  /*1c60*/  SEL R11, R11, RZ, !P1 ;  /* 0x000000ff0b0b7207 */ /* 0x000fc60004800000 */
[----:B------:R-:W-:Y:S01]  /*1c70*/  FADD R26, |R5|, R26 ;  /* 0x0000001a051a7221 */ /* 0x000fe20000000200 */
[----:B------:R-:W-:Y:S01]  /*1c80*/  FADD R5, R13, -R12 ;  /* 0x8000000c0d057221 */ /* 0x000fe20000000000 */
[----:B------:R-:W-:-:S03]  /*1c90*/  SEL R9, R9, RZ, !P1 ;  /* 0x000000ff09097207 */ /* 0x000fc60004800000 */
[----:B------:R-:W-:Y:S01]  /*1ca0*/  FADD R26, |R5|, R26 ;  /* 0x0000001a051a7221 */ /* 0x000fe20000000200 */
[----:B------:R-:W-:Y:S02]  /*1cb0*/  SEL R8, R8, RZ, !P1 ;  /* 0x000000ff08087207 */ /* 0x000fe40004800000 */
[----:B------:R-:W-:-:S05]  /*1cc0*/  SEL R10, R10, RZ, !P1 ;  /* 0x000000ff0a0a7207 */ /* 0x000fca0004800000 */
[----:B------:R-:W-:Y:S01]  /*1cd0*/  FADD R5, R11, -R10 ;  /* 0x8000000a0b057221 */ /* 0x000fe20000000000 */
[----:B------:R-:W-:-:S03]  /*1ce0*/  SEL R7, R7, RZ, !P1 ;  /* 0x000000ff07077207 */ /* 0x000fc60004800000 */
[----:B------:R-:W-:Y:S01]  /*1cf0*/  FADD R26, |R5|, R26 ;  /* 0x0000001a051a7221 */ /* 0x000fe20000000200 */
[----:B------:R-:W-:Y:S01]  /*1d00*/  FADD R5, R9, -R8 ;  /* 0x8000000809057221 */ /* 0x000fe20000000000 */
[----:B------:R-:W-:-:S03]  /*1d10*/  SEL R6, R6, RZ, !P1 ;  /* 0x000000ff06067207 */ /* 0x000fc60004800000 */
[----:B------:R-:W-:Y:S02]  /*1d20*/  FADD R26, |R5|, R26 ;  /* 0x0000001a051a7221 */ /* 0x000fe40000000200 */
[----:B------:R-:W-:Y:S01]  /*1d30*/  FADD R5, R7, -R6 ;  /* 0x8000000607057221 */ /* 0x000fe20000000000 */
[----:B------:R-:W-:-:S03]  /*1d40*/  SEL R43, R43, RZ, !P1 ;  /* 0x000000ff2b2b7207 */ /* 0x000fc60004800000 */
[----:B------:R-:W-:Y:S01]  /*1d50*/  FADD R26, |R5|, R26 ;  /* 0x0000001a051a7221 */ /* 0x000fe20000000200 */
[----:B------:R-:W-:Y:S02]  /*1d60*/  LOP3.LUT R6, R4, 0x1f, RZ, 0xc0, !PT ;  /* 0x0000001f04067812 */ /* 0x000fe400078ec0ff */
[----:B------:R-:W-:Y:S02]  /*1d70*/  SEL R24, R24, RZ, !P1 ;  /* 0x000000ff18187207 */ /* 0x000fe40004800000 */
[----:B------:R-:W-:-:S03]  /*1d80*/  SEL R44, R44, RZ, !P1 ;  /* 0x000000ff2c2c7207 */ /* 0x000fc60004800000 */
[----:B------:R-:W-:Y:S01]  /*1d90*/  FADD R5, R43, -R24 ;  /* 0x800000182b057221 */ /* 0x000fe20000000000 */
[----:B------:R-:W-:-:S03]  /*1da0*/  SEL R25, R25, RZ, !P1 ;  /* 0x000000ff19197207 */ /* 0x000fc60004800000 */
[----:B------:R-:W-:Y:S02]  /*1db0*/  FADD R26, |R5|, R26 ;  /* 0x0000001a051a7221 */ /* 0x000fe40000000200 */
[----:B------:R-:W-:Y:S01]  /*1dc0*/  FADD R25, R44, -R25 ;  /* 0x800000192c197221 */ /* 0x000fe20000000000 */
[----:B------:R-:W-:Y:S01]  /*1dd0*/  IMAD.SHL.U32 R6, R6, 0x20, RZ ;  /* 0x0000002006067824 */ /* 0x000fe200078e00ff */
[----:B0-----:R-:W-:Y:S01]  /*1de0*/  UPRMT UR4, UR5, 0x654, UR4 ;  /* 0x0000065405047896 */ /* 0x001fe20008000004 */
[----:B------:R-:W-:Y:S02]  /*1df0*/  IMAD.SHL.U32 R5, R3, 0x4, RZ ;  /* 0x0000000403057824 */ /* 0x000fe400078e00ff */
[----:B------:R-:W-:-:S03]  /*1e00*/  FADD R25, |R25|, R26 ;  /* 0x0000001a19197221 */ /* 0x000fc60000000200 */
[----:B------:R-:W-:Y:S02]  /*1e10*/  LOP3.LUT R5, R6, R5, RZ, 0xfc, !PT ;  /* 0x0000000506057212 */ /* 0x000fe400078efcff */
[----:B------:R-:W-:-:S05]  /*1e20*/  SEL R8, R25, RZ, !P1 ;  /* 0x000000ff19087207 */ /* 0x000fca0004800000 */
[----:B------:R-:W-:Y:S01]  /*1e30*/  STS [R5+UR4], R8 ;  /* 0x0000000805007988 */ /* 0x000fe20008000804 */
[----:B------:R-:W-:Y:S01]  /*1e40*/  BAR.SYNC.DEFER_BLOCKING 0x0 ;  /* 0x0000000000007b1d */ /* 0x000fe20000010000 */
[C---:B------:R-:W-:Y:S02]  /*1e50*/  ISETP.GE.AND P0, PT, R4.reuse, 0x100, PT ;  /* 0x000001000400780c */ /* 0x040fe40003f06270 */
[----:B------:R-:W-:-:S11]  /*1e60*/  LEA R7, R4, UR4, 0x2 ;  /* 0x0000000404077c11 */ /* 0x000fd6000f8e10ff */
[----:B------:R-:W0:Y:S04]  /*1e70*/  @!P0 LDS R2, [R7] ;  /* 0x0000000007028984 */ /* 0x000e280000000800 */
[----:B0-----:R-:W0:Y:S02]  /*1e80*/  SHFL.BFLY PT, R9, R2, 0x4, 0x1f ;  /* 0x0c801f0002097f89 */ /* 0x001e2400000e0000 */
[----:B0-----:R-:W-:-:S05]  /*1e90*/  FADD R9, R2, R9 ;  /* 0x0000000902097221 */ /* 0x001fca0000000000 */
[----:B------:R-:W0:Y:S01]  /*1ea0*/  SHFL.BFLY PT, R10, R9, 0x2, 0x1f ;  /* 0x0c401f00090a7f89 */ /* 0x000e2200000e0000 */
[----:B------:R-:W-:Y:S01]  /*1eb0*/  LOP3.LUT P0, RZ, R4, 0x7, RZ, 0xc0, !PT ;  /* 0x0000000704ff7812 */ /* 0x000fe2000780c0ff */
[----:B0-----:R-:W-:-:S05]  /*1ec0*/  FADD R10, R9, R10 ;  /* 0x0000000a090a7221 */ /* 0x001fca0000000000 */
[----:B------:R-:W0:Y:S01]  /*1ed0*/  SHFL.BFLY PT, R11, R10, 0x1, 0x1f ;  /* 0x0c201f000a0b7f89 */ /* 0x000e2200000e0000 */
[----:B------:R-:W-:Y:S02]  /*1ee0*/  ISETP.LT.AND P0, PT, R4, 0x100, !P0 ;  /* 0x000001000400780c */ /* 0x000fe40004701270 */
[----:B------:R-:W-:Y:S01]  /*1ef0*/  ISETP.EQ.AND P1, PT, R3, RZ, !P1 ;  /* 0x000000ff0300720c */ /* 0x000fe20004f22270 */
[----:B0-----:R-:W-:-:S10]  /*1f00*/  FADD R4, R10, R11 ;  /* 0x0000000b0a047221 */ /* 0x001fd40000000000 */
[----:B------:R0:W-:Y:S01]  /*1f10*/  @P0 STS [R7], R4 ;  /* 0x0000000407000388 */ /* 0x0001e20000000800 */
[----:B------:R-:W-:Y:S06]  /*1f20*/  BAR.SYNC.DEFER_BLOCKING 0x0 ;  /* 0x0000000000007b1d */ /* 0x000fec0000010000 */
[----:B0-----:R-:W-:Y:S05]  /*1f30*/  @!P1 EXIT ;  /* 0x000000000000994d */ /* 0x001fea0003800000 */
[----:B------:R-:W0:Y:S01]  /*1f40*/  LDS R5, [R6+UR4] ;  /* 0x0000000406057984 */ /* 0x000e220008000800 */
[----:B------:R-:W1:Y:S02]  /*1f50*/  LDC.64 R2, c[0x0][0x220] ;  /* 0x00008800ff027b82 */ /* 0x000e640000000a00 */
[----:B-1----:R-:W-:-:S05]  /*1f60*/  IMAD.WIDE R2, R0, 0x4, R2 ;  /* 0x0000000400027825 */ /* 0x002fca00078e0202 */
[----:B0-----:R-:W-:Y:S01]  /*1f70*/  STG.E desc[UR6][R2.64], R5 ;  /* 0x0000000502007986 */ /* 0x001fe2000c101906 */
[----:B------:R-:W-:Y:S05]  /*1f80*/  EXIT ;  /* 0x000000000000794d */ /* 0x000fea0003800000 */
.L_x_0:
[----:B------:R-:W-:-:S00]  /*1f90*/  BRA `(.L_x_0) ;  /* 0xfffffffc00fc7947 */ /* 0x000fc0000383ffff */
[----:B------:R-:W-:-:S00]  /*1fa0*/  NOP ;  /* 0x0000000000007918 */ /* 0x000fc00000000000 */
        /* <DEDUP_REMOVED lines=13> */
.L_x_1:


//--------------------- .nv.shared.triton_per_fused_abs_mean_sub_22 --------------------------
	.section	.nv.shared.triton_per_fused_abs_mean_sub_22,"aw",@nobits
	.sectionflags	@""
	.align	16
	.zero		1024


//--------------------- .nv.constant0.triton_per_fused_abs_mean_sub_22 --------------------------
	.section	.nv.constant0.triton_per_fused_abs_mean_sub_22,"a",@progbits
	.sectionflags	@""
	.align	4
.nv.constant0.triton_per_fused_abs_mean_sub_22:
	.zero		560
